//
// Generated by NVIDIA NVVM Compiler
//
// Compiler Build ID: CL-36424714
// Cuda compilation tools, release 13.0, V13.0.88
// Based on NVVM 20.0.0
//

.version 9.0
.target sm_100
.address_size 64

	// .globl	_Z4gpu1iiiPdS_S_
// _ZZ4gpu5iiiPdS_S_E5a_blk has been demoted
// _ZZ4gpu5iiiPdS_S_E5b_blk has been demoted

.visible .entry _Z4gpu1iiiPdS_S_(
	.param .u32 _Z4gpu1iiiPdS_S__param_0,
	.param .u32 _Z4gpu1iiiPdS_S__param_1,
	.param .u32 _Z4gpu1iiiPdS_S__param_2,
	.param .u64 .ptr .align 1 _Z4gpu1iiiPdS_S__param_3,
	.param .u64 .ptr .align 1 _Z4gpu1iiiPdS_S__param_4,
	.param .u64 .ptr .align 1 _Z4gpu1iiiPdS_S__param_5
)
{
	.reg .pred 	%p<20>;
	.reg .b32 	%r<70>;
	.reg .b64 	%rd<62>;
	.reg .b64 	%fd<61>;

	ld.param.u32 	%r36, [_Z4gpu1iiiPdS_S__param_0];
	ld.param.u32 	%r37, [_Z4gpu1iiiPdS_S__param_1];
	ld.param.u32 	%r38, [_Z4gpu1iiiPdS_S__param_2];
	ld.param.u64 	%rd13, [_Z4gpu1iiiPdS_S__param_3];
	ld.param.u64 	%rd14, [_Z4gpu1iiiPdS_S__param_4];
	ld.param.u64 	%rd15, [_Z4gpu1iiiPdS_S__param_5];
	cvta.to.global.u64 	%rd1, %rd15;
	cvta.to.global.u64 	%rd2, %rd14;
	mul.lo.s32 	%r1, %r37, %r36;
	setp.lt.s32 	%p1, %r1, 1;
	@%p1 bra 	$L__BB0_13;
	and.b32  	%r2, %r1, 15;
	setp.lt.u32 	%p2, %r1, 16;
	mov.b32 	%r58, 0;
	@%p2 bra 	$L__BB0_4;
	and.b32  	%r58, %r1, 2147483632;
	mov.b32 	%r69, 0;
$L__BB0_3:
	.pragma "nounroll";
	mul.wide.u32 	%rd16, %r69, 8;
	add.s64 	%rd17, %rd1, %rd16;
	mov.b64 	%rd18, 0;
	st.global.u64 	[%rd17], %rd18;
	st.global.u64 	[%rd17+8], %rd18;
	st.global.u64 	[%rd17+16], %rd18;
	st.global.u64 	[%rd17+24], %rd18;
	st.global.u64 	[%rd17+32], %rd18;
	st.global.u64 	[%rd17+40], %rd18;
	st.global.u64 	[%rd17+48], %rd18;
	st.global.u64 	[%rd17+56], %rd18;
	st.global.u64 	[%rd17+64], %rd18;
	st.global.u64 	[%rd17+72], %rd18;
	st.global.u64 	[%rd17+80], %rd18;
	st.global.u64 	[%rd17+88], %rd18;
	st.global.u64 	[%rd17+96], %rd18;
	st.global.u64 	[%rd17+104], %rd18;
	st.global.u64 	[%rd17+112], %rd18;
	st.global.u64 	[%rd17+120], %rd18;
	add.s32 	%r69, %r69, 16;
	setp.eq.s32 	%p3, %r69, %r58;
	@%p3 bra 	$L__BB0_4;
	bra.uni 	$L__BB0_3;
$L__BB0_4:
	setp.eq.s32 	%p4, %r2, 0;
	@%p4 bra 	$L__BB0_13;
	and.b32  	%r5, %r1, 7;
	setp.lt.u32 	%p5, %r2, 8;
	@%p5 bra 	$L__BB0_7;
	mul.wide.u32 	%rd19, %r58, 8;
	add.s64 	%rd20, %rd1, %rd19;
	mov.b64 	%rd21, 0;
	st.global.u64 	[%rd20], %rd21;
	st.global.u64 	[%rd20+8], %rd21;
	st.global.u64 	[%rd20+16], %rd21;
	st.global.u64 	[%rd20+24], %rd21;
	st.global.u64 	[%rd20+32], %rd21;
	st.global.u64 	[%rd20+40], %rd21;
	st.global.u64 	[%rd20+48], %rd21;
	st.global.u64 	[%rd20+56], %rd21;
	add.s32 	%r58, %r58, 8;
$L__BB0_7:
	setp.eq.s32 	%p6, %r5, 0;
	@%p6 bra 	$L__BB0_13;
	and.b32  	%r8, %r1, 3;
	setp.lt.u32 	%p7, %r5, 4;
	@%p7 bra 	$L__BB0_10;
	mul.wide.u32 	%rd22, %r58, 8;
	add.s64 	%rd23, %rd1, %rd22;
	mov.b64 	%rd24, 0;
	st.global.u64 	[%rd23], %rd24;
	st.global.u64 	[%rd23+8], %rd24;
	st.global.u64 	[%rd23+16], %rd24;
	st.global.u64 	[%rd23+24], %rd24;
	add.s32 	%r58, %r58, 4;
$L__BB0_10:
	setp.eq.s32 	%p8, %r8, 0;
	@%p8 bra 	$L__BB0_13;
	mov.b32 	%r62, 0;
$L__BB0_12:
	.pragma "nounroll";
	mul.wide.u32 	%rd25, %r58, 8;
	add.s64 	%rd26, %rd1, %rd25;
	mov.b64 	%rd27, 0;
	st.global.u64 	[%rd26], %rd27;
	add.s32 	%r58, %r58, 1;
	add.s32 	%r62, %r62, 1;
	setp.ne.s32 	%p9, %r62, %r8;
	@%p9 bra 	$L__BB0_12;
$L__BB0_13:
	min.s32 	%r42, %r36, %r38;
	min.s32 	%r43, %r42, %r37;
	setp.lt.s32 	%p10, %r43, 1;
	@%p10 bra 	$L__BB0_29;
	and.b32  	%r15, %r37, 7;
	add.s32 	%r16, %r15, -1;
	and.b32  	%r17, %r37, 3;
	and.b32  	%r18, %r37, 2147483640;
	and.b32  	%r19, %r37, 1;
	neg.s32 	%r20, %r18;
	add.s64 	%rd3, %rd2, 32;
	cvta.to.global.u64 	%rd4, %rd13;
	mov.b32 	%r63, 0;
$L__BB0_15:
	mul.lo.s32 	%r22, %r63, %r38;
	mul.lo.s32 	%r46, %r63, %r37;
	cvt.u64.u32 	%rd5, %r46;
	mul.wide.u32 	%rd28, %r46, 8;
	add.s64 	%rd29, %rd1, %rd28;
	add.s64 	%rd6, %rd29, 32;
	mov.b32 	%r64, 0;
$L__BB0_16:
	setp.lt.u32 	%p11, %r37, 8;
	add.s32 	%r48, %r64, %r22;
	mul.wide.u32 	%rd30, %r48, 8;
	add.s64 	%rd7, %rd4, %rd30;
	mul.lo.s32 	%r24, %r64, %r37;
	mov.b32 	%r67, 0;
	@%p11 bra 	$L__BB0_19;
	mul.wide.u32 	%rd31, %r24, 8;
	add.s64 	%rd61, %rd3, %rd31;
	mov.u64 	%rd60, %rd6;
	mov.u32 	%r65, %r20;
$L__BB0_18:
	.pragma "nounroll";
	ld.global.f64 	%fd1, [%rd7];
	ld.global.f64 	%fd2, [%rd61+-32];
	ld.global.f64 	%fd3, [%rd60+-32];
	fma.rn.f64 	%fd4, %fd1, %fd2, %fd3;
	st.global.f64 	[%rd60+-32], %fd4;
	ld.global.f64 	%fd5, [%rd7];
	ld.global.f64 	%fd6, [%rd61+-24];
	ld.global.f64 	%fd7, [%rd60+-24];
	fma.rn.f64 	%fd8, %fd5, %fd6, %fd7;
	st.global.f64 	[%rd60+-24], %fd8;
	ld.global.f64 	%fd9, [%rd7];
	ld.global.f64 	%fd10, [%rd61+-16];
	ld.global.f64 	%fd11, [%rd60+-16];
	fma.rn.f64 	%fd12, %fd9, %fd10, %fd11;
	st.global.f64 	[%rd60+-16], %fd12;
	ld.global.f64 	%fd13, [%rd7];
	ld.global.f64 	%fd14, [%rd61+-8];
	ld.global.f64 	%fd15, [%rd60+-8];
	fma.rn.f64 	%fd16, %fd13, %fd14, %fd15;
	st.global.f64 	[%rd60+-8], %fd16;
	ld.global.f64 	%fd17, [%rd7];
	ld.global.f64 	%fd18, [%rd61];
	ld.global.f64 	%fd19, [%rd60];
	fma.rn.f64 	%fd20, %fd17, %fd18, %fd19;
	st.global.f64 	[%rd60], %fd20;
	ld.global.f64 	%fd21, [%rd7];
	ld.global.f64 	%fd22, [%rd61+8];
	ld.global.f64 	%fd23, [%rd60+8];
	fma.rn.f64 	%fd24, %fd21, %fd22, %fd23;
	st.global.f64 	[%rd60+8], %fd24;
	ld.global.f64 	%fd25, [%rd7];
	ld.global.f64 	%fd26, [%rd61+16];
	ld.global.f64 	%fd27, [%rd60+16];
	fma.rn.f64 	%fd28, %fd25, %fd26, %fd27;
	st.global.f64 	[%rd60+16], %fd28;
	ld.global.f64 	%fd29, [%rd7];
	ld.global.f64 	%fd30, [%rd61+24];
	ld.global.f64 	%fd31, [%rd60+24];
	fma.rn.f64 	%fd32, %fd29, %fd30, %fd31;
	st.global.f64 	[%rd60+24], %fd32;
	add.s32 	%r65, %r65, 8;
	add.s64 	%rd61, %rd61, 64;
	add.s64 	%rd60, %rd60, 64;
	setp.ne.s32 	%p12, %r65, 0;
	mov.u32 	%r67, %r18;
	@%p12 bra 	$L__BB0_18;
$L__BB0_19:
	setp.eq.s32 	%p13, %r15, 0;
	@%p13 bra 	$L__BB0_27;
	setp.lt.u32 	%p14, %r16, 3;
	@%p14 bra 	$L__BB0_22;
	cvt.u32.u64 	%r49, %rd5;
	ld.global.f64 	%fd33, [%rd7];
	add.s32 	%r50, %r67, %r24;
	mul.wide.u32 	%rd32, %r50, 8;
	add.s64 	%rd33, %rd2, %rd32;
	ld.global.f64 	%fd34, [%rd33];
	add.s32 	%r51, %r67, %r49;
	mul.wide.u32 	%rd34, %r51, 8;
	add.s64 	%rd35, %rd1, %rd34;
	ld.global.f64 	%fd35, [%rd35];
	fma.rn.f64 	%fd36, %fd33, %fd34, %fd35;
	st.global.f64 	[%rd35], %fd36;
	ld.global.f64 	%fd37, [%rd7];
	cvt.u64.u32 	%rd36, %r24;
	cvt.u64.u32 	%rd37, %r67;
	add.s64 	%rd38, %rd37, %rd36;
	shl.b64 	%rd39, %rd38, 3;
	add.s64 	%rd40, %rd2, %rd39;
	ld.global.f64 	%fd38, [%rd40+8];
	add.s64 	%rd41, %rd37, %rd5;
	shl.b64 	%rd42, %rd41, 3;
	add.s64 	%rd43, %rd1, %rd42;
	ld.global.f64 	%fd39, [%rd43+8];
	fma.rn.f64 	%fd40, %fd37, %fd38, %fd39;
	st.global.f64 	[%rd43+8], %fd40;
	ld.global.f64 	%fd41, [%rd7];
	ld.global.f64 	%fd42, [%rd40+16];
	ld.global.f64 	%fd43, [%rd43+16];
	fma.rn.f64 	%fd44, %fd41, %fd42, %fd43;
	st.global.f64 	[%rd43+16], %fd44;
	ld.global.f64 	%fd45, [%rd7];
	ld.global.f64 	%fd46, [%rd40+24];
	ld.global.f64 	%fd47, [%rd43+24];
	fma.rn.f64 	%fd48, %fd45, %fd46, %fd47;
	st.global.f64 	[%rd43+24], %fd48;
	add.s32 	%r67, %r67, 4;
$L__BB0_22:
	setp.eq.s32 	%p15, %r17, 0;
	@%p15 bra 	$L__BB0_27;
	setp.eq.s32 	%p16, %r17, 1;
	@%p16 bra 	$L__BB0_25;
	cvt.u32.u64 	%r52, %rd5;
	ld.global.f64 	%fd49, [%rd7];
	add.s32 	%r53, %r67, %r24;
	mul.wide.u32 	%rd44, %r53, 8;
	add.s64 	%rd45, %rd2, %rd44;
	ld.global.f64 	%fd50, [%rd45];
	add.s32 	%r54, %r67, %r52;
	mul.wide.u32 	%rd46, %r54, 8;
	add.s64 	%rd47, %rd1, %rd46;
	ld.global.f64 	%fd51, [%rd47];
	fma.rn.f64 	%fd52, %fd49, %fd50, %fd51;
	st.global.f64 	[%rd47], %fd52;
	ld.global.f64 	%fd53, [%rd7];
	cvt.u64.u32 	%rd48, %r24;
	cvt.u64.u32 	%rd49, %r67;
	add.s64 	%rd50, %rd49, %rd48;
	shl.b64 	%rd51, %rd50, 3;
	add.s64 	%rd52, %rd2, %rd51;
	ld.global.f64 	%fd54, [%rd52+8];
	add.s64 	%rd53, %rd49, %rd5;
	shl.b64 	%rd54, %rd53, 3;
	add.s64 	%rd55, %rd1, %rd54;
	ld.global.f64 	%fd55, [%rd55+8];
	fma.rn.f64 	%fd56, %fd53, %fd54, %fd55;
	st.global.f64 	[%rd55+8], %fd56;
	add.s32 	%r67, %r67, 2;
$L__BB0_25:
	setp.eq.s32 	%p17, %r19, 0;
	@%p17 bra 	$L__BB0_27;
	cvt.u32.u64 	%r55, %rd5;
	ld.global.f64 	%fd57, [%rd7];
	add.s32 	%r56, %r67, %r24;
	mul.wide.u32 	%rd56, %r56, 8;
	add.s64 	%rd57, %rd2, %rd56;
	ld.global.f64 	%fd58, [%rd57];
	add.s32 	%r57, %r67, %r55;
	mul.wide.u32 	%rd58, %r57, 8;
	add.s64 	%rd59, %rd1, %rd58;
	ld.global.f64 	%fd59, [%rd59];
	fma.rn.f64 	%fd60, %fd57, %fd58, %fd59;
	st.global.f64 	[%rd59], %fd60;
$L__BB0_27:
	add.s32 	%r64, %r64, 1;
	setp.ne.s32 	%p18, %r64, %r38;
	@%p18 bra 	$L__BB0_16;
	add.s32 	%r63, %r63, 1;
	setp.eq.s32 	%p19, %r63, %r36;
	@%p19 bra 	$L__BB0_29;
	bra.uni 	$L__BB0_15;
$L__BB0_29:
	ret;

}
	// .globl	_Z4gpu2iiiPdS_S_
.visible .entry _Z4gpu2iiiPdS_S_(
	.param .u32 _Z4gpu2iiiPdS_S__param_0,
	.param .u32 _Z4gpu2iiiPdS_S__param_1,
	.param .u32 _Z4gpu2iiiPdS_S__param_2,
	.param .u64 .ptr .align 1 _Z4gpu2iiiPdS_S__param_3,
	.param .u64 .ptr .align 1 _Z4gpu2iiiPdS_S__param_4,
	.param .u64 .ptr .align 1 _Z4gpu2iiiPdS_S__param_5
)
{
	.reg .pred 	%p<10>;
	.reg .b32 	%r<40>;
	.reg .b64 	%rd<53>;
	.reg .b64 	%fd<68>;

	ld.param.u32 	%r18, [_Z4gpu2iiiPdS_S__param_1];
	ld.param.u32 	%r19, [_Z4gpu2iiiPdS_S__param_2];
	ld.param.u64 	%rd7, [_Z4gpu2iiiPdS_S__param_3];
	ld.param.u64 	%rd8, [_Z4gpu2iiiPdS_S__param_4];
	ld.param.u64 	%rd6, [_Z4gpu2iiiPdS_S__param_5];
	cvta.to.global.u64 	%rd1, %rd8;
	cvta.to.global.u64 	%rd2, %rd7;
	mov.u32 	%r20, %ctaid.x;
	mov.u32 	%r21, %ntid.x;
	mov.u32 	%r22, %tid.x;
	mad.lo.s32 	%r1, %r20, %r21, %r22;
	mov.u32 	%r23, %ctaid.y;
	mov.u32 	%r24, %ntid.y;
	mov.u32 	%r25, %tid.y;
	mad.lo.s32 	%r2, %r23, %r24, %r25;
	setp.lt.s32 	%p1, %r19, 1;
	mov.f64 	%fd67, 0d0000000000000000;
	@%p1 bra 	$L__BB1_12;
	mul.lo.s32 	%r3, %r19, %r2;
	and.b32  	%r4, %r19, 7;
	setp.lt.u32 	%p2, %r19, 8;
	mov.b32 	%r38, 0;
	mov.f64 	%fd67, 0d0000000000000000;
	@%p2 bra 	$L__BB1_4;
	and.b32  	%r38, %r19, 2147483640;
	neg.s32 	%r36, %r38;
	shl.b32 	%r7, %r18, 3;
	mul.wide.u32 	%rd9, %r3, 8;
	add.s64 	%rd10, %rd9, %rd2;
	add.s64 	%rd52, %rd10, 32;
	mov.f64 	%fd67, 0d0000000000000000;
	mul.wide.s32 	%rd13, %r18, 8;
	mov.u32 	%r35, %r1;
$L__BB1_3:
	.pragma "nounroll";
	ld.global.f64 	%fd17, [%rd52+-32];
	mul.wide.s32 	%rd11, %r35, 8;
	add.s64 	%rd12, %rd1, %rd11;
	ld.global.f64 	%fd18, [%rd12];
	fma.rn.f64 	%fd19, %fd17, %fd18, %fd67;
	ld.global.f64 	%fd20, [%rd52+-24];
	add.s64 	%rd14, %rd12, %rd13;
	ld.global.f64 	%fd21, [%rd14];
	fma.rn.f64 	%fd22, %fd20, %fd21, %fd19;
	ld.global.f64 	%fd23, [%rd52+-16];
	add.s64 	%rd15, %rd14, %rd13;
	ld.global.f64 	%fd24, [%rd15];
	fma.rn.f64 	%fd25, %fd23, %fd24, %fd22;
	ld.global.f64 	%fd26, [%rd52+-8];
	add.s64 	%rd16, %rd15, %rd13;
	ld.global.f64 	%fd27, [%rd16];
	fma.rn.f64 	%fd28, %fd26, %fd27, %fd25;
	ld.global.f64 	%fd29, [%rd52];
	add.s64 	%rd17, %rd16, %rd13;
	ld.global.f64 	%fd30, [%rd17];
	fma.rn.f64 	%fd31, %fd29, %fd30, %fd28;
	ld.global.f64 	%fd32, [%rd52+8];
	add.s64 	%rd18, %rd17, %rd13;
	ld.global.f64 	%fd33, [%rd18];
	fma.rn.f64 	%fd34, %fd32, %fd33, %fd31;
	ld.global.f64 	%fd35, [%rd52+16];
	add.s64 	%rd19, %rd18, %rd13;
	ld.global.f64 	%fd36, [%rd19];
	fma.rn.f64 	%fd37, %fd35, %fd36, %fd34;
	ld.global.f64 	%fd38, [%rd52+24];
	add.s64 	%rd20, %rd19, %rd13;
	ld.global.f64 	%fd39, [%rd20];
	fma.rn.f64 	%fd67, %fd38, %fd39, %fd37;
	add.s32 	%r36, %r36, 8;
	add.s32 	%r35, %r35, %r7;
	add.s64 	%rd52, %rd52, 64;
	setp.ne.s32 	%p3, %r36, 0;
	@%p3 bra 	$L__BB1_3;
$L__BB1_4:
	setp.eq.s32 	%p4, %r4, 0;
	@%p4 bra 	$L__BB1_12;
	and.b32  	%r13, %r19, 3;
	setp.lt.u32 	%p5, %r4, 4;
	@%p5 bra 	$L__BB1_7;
	add.s32 	%r27, %r38, %r3;
	mul.wide.u32 	%rd21, %r27, 8;
	add.s64 	%rd22, %rd2, %rd21;
	ld.global.f64 	%fd41, [%rd22];
	mad.lo.s32 	%r28, %r38, %r18, %r1;
	mul.wide.s32 	%rd23, %r28, 8;
	add.s64 	%rd24, %rd1, %rd23;
	ld.global.f64 	%fd42, [%rd24];
	fma.rn.f64 	%fd43, %fd41, %fd42, %fd67;
	cvt.u64.u32 	%rd25, %r3;
	cvt.u64.u32 	%rd26, %r38;
	add.s64 	%rd27, %rd26, %rd25;
	shl.b64 	%rd28, %rd27, 3;
	add.s64 	%rd29, %rd2, %rd28;
	ld.global.f64 	%fd44, [%rd29+8];
	mul.wide.s32 	%rd30, %r18, 8;
	add.s64 	%rd31, %rd24, %rd30;
	ld.global.f64 	%fd45, [%rd31];
	fma.rn.f64 	%fd46, %fd44, %fd45, %fd43;
	ld.global.f64 	%fd47, [%rd29+16];
	add.s64 	%rd32, %rd31, %rd30;
	ld.global.f64 	%fd48, [%rd32];
	fma.rn.f64 	%fd49, %fd47, %fd48, %fd46;
	ld.global.f64 	%fd50, [%rd29+24];
	add.s64 	%rd33, %rd32, %rd30;
	ld.global.f64 	%fd51, [%rd33];
	fma.rn.f64 	%fd67, %fd50, %fd51, %fd49;
	add.s32 	%r38, %r38, 4;
$L__BB1_7:
	setp.eq.s32 	%p6, %r13, 0;
	@%p6 bra 	$L__BB1_12;
	setp.eq.s32 	%p7, %r13, 1;
	@%p7 bra 	$L__BB1_10;
	add.s32 	%r29, %r38, %r3;
	mul.wide.u32 	%rd34, %r29, 8;
	add.s64 	%rd35, %rd2, %rd34;
	ld.global.f64 	%fd53, [%rd35];
	mad.lo.s32 	%r30, %r38, %r18, %r1;
	mul.wide.s32 	%rd36, %r30, 8;
	add.s64 	%rd37, %rd1, %rd36;
	ld.global.f64 	%fd54, [%rd37];
	fma.rn.f64 	%fd55, %fd53, %fd54, %fd67;
	cvt.u64.u32 	%rd38, %r3;
	cvt.u64.u32 	%rd39, %r38;
	add.s64 	%rd40, %rd39, %rd38;
	shl.b64 	%rd41, %rd40, 3;
	add.s64 	%rd42, %rd2, %rd41;
	ld.global.f64 	%fd56, [%rd42+8];
	mul.wide.s32 	%rd43, %r18, 8;
	add.s64 	%rd44, %rd37, %rd43;
	ld.global.f64 	%fd57, [%rd44];
	fma.rn.f64 	%fd67, %fd56, %fd57, %fd55;
	add.s32 	%r38, %r38, 2;
$L__BB1_10:
	and.b32  	%r31, %r19, 1;
	setp.eq.b32 	%p8, %r31, 1;
	not.pred 	%p9, %p8;
	@%p9 bra 	$L__BB1_12;
	add.s32 	%r32, %r38, %r3;
	mul.wide.u32 	%rd45, %r32, 8;
	add.s64 	%rd46, %rd2, %rd45;
	ld.global.f64 	%fd58, [%rd46];
	mad.lo.s32 	%r33, %r38, %r18, %r1;
	mul.wide.s32 	%rd47, %r33, 8;
	add.s64 	%rd48, %rd1, %rd47;
	ld.global.f64 	%fd59, [%rd48];
	fma.rn.f64 	%fd67, %fd58, %fd59, %fd67;
$L__BB1_12:
	cvta.to.global.u64 	%rd49, %rd6;
	mad.lo.s32 	%r34, %r19, %r2, %r1;
	mul.wide.s32 	%rd50, %r34, 8;
	add.s64 	%rd51, %rd49, %rd50;
	st.global.f64 	[%rd51], %fd67;
	ret;

}
	// .globl	_Z4gpu3iiiPdS_S_
.visible .entry _Z4gpu3iiiPdS_S_(
	.param .u32 _Z4gpu3iiiPdS_S__param_0,
	.param .u32 _Z4gpu3iiiPdS_S__param_1,
	.param .u32 _Z4gpu3iiiPdS_S__param_2,
	.param .u64 .ptr .align 1 _Z4gpu3iiiPdS_S__param_3,
	.param .u64 .ptr .align 1 _Z4gpu3iiiPdS_S__param_4,
	.param .u64 .ptr .align 1 _Z4gpu3iiiPdS_S__param_5
)
{
	.reg .pred 	%p<20>;
	.reg .b32 	%r<72>;
	.reg .b64 	%rd<105>;
	.reg .b64 	%fd<172>;

	ld.param.u32 	%r32, [_Z4gpu3iiiPdS_S__param_1];
	ld.param.u32 	%r33, [_Z4gpu3iiiPdS_S__param_2];
	ld.param.u64 	%rd13, [_Z4gpu3iiiPdS_S__param_3];
	ld.param.u64 	%rd14, [_Z4gpu3iiiPdS_S__param_4];
	ld.param.u64 	%rd15, [_Z4gpu3iiiPdS_S__param_5];
	cvta.to.global.u64 	%rd1, %rd14;
	cvta.to.global.u64 	%rd2, %rd13;
	cvta.to.global.u64 	%rd3, %rd15;
	mov.u32 	%r34, %ctaid.x;
	mov.u32 	%r35, %ntid.x;
	mov.u32 	%r36, %tid.x;
	mad.lo.s32 	%r1, %r34, %r35, %r36;
	mov.u32 	%r37, %ctaid.y;
	mov.u32 	%r38, %ntid.y;
	mov.u32 	%r39, %tid.y;
	mad.lo.s32 	%r2, %r37, %r38, %r39;
	add.s32 	%r40, %r32, -1;
	setp.eq.s32 	%p1, %r2, %r40;
	@%p1 bra 	$L__BB2_14;
	setp.lt.s32 	%p2, %r33, 1;
	mov.f64 	%fd170, 0d0000000000000000;
	mov.f64 	%fd171, %fd170;
	@%p2 bra 	$L__BB2_13;
	mul.lo.s32 	%r3, %r33, %r2;
	and.b32  	%r4, %r33, 7;
	setp.lt.u32 	%p3, %r33, 8;
	mov.b32 	%r70, 0;
	mov.f64 	%fd171, 0d0000000000000000;
	mov.f64 	%fd170, %fd171;
	@%p3 bra 	$L__BB2_5;
	add.s32 	%r42, %r3, 1;
	and.b32  	%r43, %r33, 2147483640;
	neg.s32 	%r68, %r43;
	mul.wide.u32 	%rd16, %r3, 8;
	add.s64 	%rd17, %rd16, %rd2;
	add.s64 	%rd104, %rd17, 8;
	mul.wide.u32 	%rd18, %r42, 8;
	add.s64 	%rd19, %rd18, %rd2;
	add.s64 	%rd103, %rd19, 32;
	mov.f64 	%fd171, 0d0000000000000000;
	mul.wide.s32 	%rd22, %r32, 8;
	mov.u32 	%r67, %r1;
$L__BB2_4:
	.pragma "nounroll";
	and.b32  	%r70, %r33, 2147483640;
	ld.global.f64 	%fd41, [%rd104+-8];
	mul.wide.s32 	%rd20, %r67, 8;
	add.s64 	%rd21, %rd1, %rd20;
	ld.global.f64 	%fd42, [%rd21];
	fma.rn.f64 	%fd43, %fd41, %fd42, %fd170;
	ld.global.f64 	%fd44, [%rd104];
	fma.rn.f64 	%fd45, %fd44, %fd42, %fd171;
	add.s64 	%rd23, %rd21, %rd22;
	ld.global.f64 	%fd46, [%rd23];
	fma.rn.f64 	%fd47, %fd44, %fd46, %fd43;
	ld.global.f64 	%fd48, [%rd103+-24];
	fma.rn.f64 	%fd49, %fd48, %fd46, %fd45;
	add.s64 	%rd24, %rd23, %rd22;
	ld.global.f64 	%fd50, [%rd24];
	fma.rn.f64 	%fd51, %fd48, %fd50, %fd47;
	ld.global.f64 	%fd52, [%rd103+-16];
	fma.rn.f64 	%fd53, %fd52, %fd50, %fd49;
	add.s64 	%rd25, %rd24, %rd22;
	ld.global.f64 	%fd54, [%rd25];
	fma.rn.f64 	%fd55, %fd52, %fd54, %fd51;
	ld.global.f64 	%fd56, [%rd103+-8];
	fma.rn.f64 	%fd57, %fd56, %fd54, %fd53;
	add.s64 	%rd26, %rd25, %rd22;
	ld.global.f64 	%fd58, [%rd26];
	fma.rn.f64 	%fd59, %fd56, %fd58, %fd55;
	ld.global.f64 	%fd60, [%rd103];
	fma.rn.f64 	%fd61, %fd60, %fd58, %fd57;
	add.s64 	%rd27, %rd26, %rd22;
	ld.global.f64 	%fd62, [%rd27];
	fma.rn.f64 	%fd63, %fd60, %fd62, %fd59;
	ld.global.f64 	%fd64, [%rd103+8];
	fma.rn.f64 	%fd65, %fd64, %fd62, %fd61;
	add.s64 	%rd28, %rd27, %rd22;
	ld.global.f64 	%fd66, [%rd28];
	fma.rn.f64 	%fd67, %fd64, %fd66, %fd63;
	ld.global.f64 	%fd68, [%rd103+16];
	fma.rn.f64 	%fd69, %fd68, %fd66, %fd65;
	add.s64 	%rd29, %rd28, %rd22;
	ld.global.f64 	%fd70, [%rd29];
	fma.rn.f64 	%fd170, %fd68, %fd70, %fd67;
	ld.global.f64 	%fd71, [%rd103+24];
	fma.rn.f64 	%fd171, %fd71, %fd70, %fd69;
	add.s32 	%r68, %r68, 8;
	add.s64 	%rd104, %rd104, 64;
	shl.b32 	%r44, %r32, 3;
	add.s32 	%r67, %r67, %r44;
	add.s64 	%rd103, %rd103, 64;
	setp.ne.s32 	%p4, %r68, 0;
	@%p4 bra 	$L__BB2_4;
$L__BB2_5:
	setp.eq.s32 	%p5, %r4, 0;
	@%p5 bra 	$L__BB2_13;
	and.b32  	%r27, %r33, 3;
	setp.lt.u32 	%p6, %r4, 4;
	@%p6 bra 	$L__BB2_8;
	add.s32 	%r45, %r70, %r3;
	mul.wide.u32 	%rd30, %r45, 8;
	add.s64 	%rd31, %rd2, %rd30;
	ld.global.f64 	%fd73, [%rd31];
	mad.lo.s32 	%r46, %r70, %r32, %r1;
	mul.wide.s32 	%rd32, %r46, 8;
	add.s64 	%rd33, %rd1, %rd32;
	ld.global.f64 	%fd74, [%rd33];
	fma.rn.f64 	%fd75, %fd73, %fd74, %fd170;
	ld.global.f64 	%fd76, [%rd31+8];
	fma.rn.f64 	%fd77, %fd76, %fd74, %fd171;
	cvt.u64.u32 	%rd34, %r3;
	cvt.u64.u32 	%rd35, %r70;
	add.s64 	%rd36, %rd35, %rd34;
	shl.b64 	%rd37, %rd36, 3;
	add.s64 	%rd38, %rd2, %rd37;
	ld.global.f64 	%fd78, [%rd38+8];
	mul.wide.s32 	%rd39, %r32, 8;
	add.s64 	%rd40, %rd33, %rd39;
	ld.global.f64 	%fd79, [%rd40];
	fma.rn.f64 	%fd80, %fd78, %fd79, %fd75;
	ld.global.f64 	%fd81, [%rd38+16];
	fma.rn.f64 	%fd82, %fd81, %fd79, %fd77;
	add.s64 	%rd41, %rd40, %rd39;
	ld.global.f64 	%fd83, [%rd41];
	fma.rn.f64 	%fd84, %fd81, %fd83, %fd80;
	ld.global.f64 	%fd85, [%rd38+24];
	fma.rn.f64 	%fd86, %fd85, %fd83, %fd82;
	add.s64 	%rd42, %rd41, %rd39;
	ld.global.f64 	%fd87, [%rd42];
	fma.rn.f64 	%fd170, %fd85, %fd87, %fd84;
	ld.global.f64 	%fd88, [%rd38+32];
	fma.rn.f64 	%fd171, %fd88, %fd87, %fd86;
	add.s32 	%r70, %r70, 4;
$L__BB2_8:
	setp.eq.s32 	%p7, %r27, 0;
	@%p7 bra 	$L__BB2_13;
	setp.eq.s32 	%p8, %r27, 1;
	@%p8 bra 	$L__BB2_11;
	add.s32 	%r47, %r70, %r3;
	mul.wide.u32 	%rd43, %r47, 8;
	add.s64 	%rd44, %rd2, %rd43;
	ld.global.f64 	%fd90, [%rd44];
	mad.lo.s32 	%r48, %r70, %r32, %r1;
	mul.wide.s32 	%rd45, %r48, 8;
	add.s64 	%rd46, %rd1, %rd45;
	ld.global.f64 	%fd91, [%rd46];
	fma.rn.f64 	%fd92, %fd90, %fd91, %fd170;
	ld.global.f64 	%fd93, [%rd44+8];
	fma.rn.f64 	%fd94, %fd93, %fd91, %fd171;
	cvt.u64.u32 	%rd47, %r3;
	cvt.u64.u32 	%rd48, %r70;
	add.s64 	%rd49, %rd48, %rd47;
	shl.b64 	%rd50, %rd49, 3;
	add.s64 	%rd51, %rd2, %rd50;
	ld.global.f64 	%fd95, [%rd51+8];
	mul.wide.s32 	%rd52, %r32, 8;
	add.s64 	%rd53, %rd46, %rd52;
	ld.global.f64 	%fd96, [%rd53];
	fma.rn.f64 	%fd170, %fd95, %fd96, %fd92;
	ld.global.f64 	%fd97, [%rd51+16];
	fma.rn.f64 	%fd171, %fd97, %fd96, %fd94;
	add.s32 	%r70, %r70, 2;
$L__BB2_11:
	and.b32  	%r49, %r33, 1;
	setp.eq.b32 	%p9, %r49, 1;
	not.pred 	%p10, %p9;
	@%p10 bra 	$L__BB2_13;
	add.s32 	%r50, %r70, %r3;
	mul.wide.u32 	%rd54, %r50, 8;
	add.s64 	%rd55, %rd2, %rd54;
	ld.global.f64 	%fd98, [%rd55];
	mad.lo.s32 	%r51, %r70, %r32, %r1;
	mul.wide.s32 	%rd56, %r51, 8;
	add.s64 	%rd57, %rd1, %rd56;
	ld.global.f64 	%fd99, [%rd57];
	fma.rn.f64 	%fd170, %fd98, %fd99, %fd170;
	ld.global.f64 	%fd100, [%rd55+8];
	fma.rn.f64 	%fd171, %fd100, %fd99, %fd171;
$L__BB2_13:
	mad.lo.s32 	%r52, %r33, %r2, %r1;
	mul.wide.s32 	%rd58, %r52, 8;
	add.s64 	%rd59, %rd3, %rd58;
	st.global.f64 	[%rd59], %fd170;
	st.global.f64 	[%rd59+8], %fd171;
	bra.uni 	$L__BB2_27;
$L__BB2_14:
	setp.lt.s32 	%p11, %r33, 1;
	mov.f64 	%fd155, 0d0000000000000000;
	@%p11 bra 	$L__BB2_26;
	mul.lo.s32 	%r6, %r33, %r2;
	and.b32  	%r7, %r33, 7;
	setp.lt.u32 	%p12, %r33, 8;
	mov.b32 	%r65, 0;
	mov.f64 	%fd155, 0d0000000000000000;
	@%p12 bra 	$L__BB2_18;
	and.b32  	%r65, %r33, 2147483640;
	neg.s32 	%r63, %r65;
	shl.b32 	%r10, %r32, 3;
	mul.wide.u32 	%rd60, %r6, 8;
	add.s64 	%rd61, %rd60, %rd2;
	add.s64 	%rd102, %rd61, 32;
	mov.f64 	%fd155, 0d0000000000000000;
	mul.wide.s32 	%rd64, %r32, 8;
	mov.u32 	%r62, %r1;
$L__BB2_17:
	.pragma "nounroll";
	ld.global.f64 	%fd105, [%rd102+-32];
	mul.wide.s32 	%rd62, %r62, 8;
	add.s64 	%rd63, %rd1, %rd62;
	ld.global.f64 	%fd106, [%rd63];
	fma.rn.f64 	%fd107, %fd105, %fd106, %fd155;
	ld.global.f64 	%fd108, [%rd102+-24];
	add.s64 	%rd65, %rd63, %rd64;
	ld.global.f64 	%fd109, [%rd65];
	fma.rn.f64 	%fd110, %fd108, %fd109, %fd107;
	ld.global.f64 	%fd111, [%rd102+-16];
	add.s64 	%rd66, %rd65, %rd64;
	ld.global.f64 	%fd112, [%rd66];
	fma.rn.f64 	%fd113, %fd111, %fd112, %fd110;
	ld.global.f64 	%fd114, [%rd102+-8];
	add.s64 	%rd67, %rd66, %rd64;
	ld.global.f64 	%fd115, [%rd67];
	fma.rn.f64 	%fd116, %fd114, %fd115, %fd113;
	ld.global.f64 	%fd117, [%rd102];
	add.s64 	%rd68, %rd67, %rd64;
	ld.global.f64 	%fd118, [%rd68];
	fma.rn.f64 	%fd119, %fd117, %fd118, %fd116;
	ld.global.f64 	%fd120, [%rd102+8];
	add.s64 	%rd69, %rd68, %rd64;
	ld.global.f64 	%fd121, [%rd69];
	fma.rn.f64 	%fd122, %fd120, %fd121, %fd119;
	ld.global.f64 	%fd123, [%rd102+16];
	add.s64 	%rd70, %rd69, %rd64;
	ld.global.f64 	%fd124, [%rd70];
	fma.rn.f64 	%fd125, %fd123, %fd124, %fd122;
	ld.global.f64 	%fd126, [%rd102+24];
	add.s64 	%rd71, %rd70, %rd64;
	ld.global.f64 	%fd127, [%rd71];
	fma.rn.f64 	%fd155, %fd126, %fd127, %fd125;
	add.s32 	%r63, %r63, 8;
	add.s32 	%r62, %r62, %r10;
	add.s64 	%rd102, %rd102, 64;
	setp.ne.s32 	%p13, %r63, 0;
	@%p13 bra 	$L__BB2_17;
$L__BB2_18:
	setp.eq.s32 	%p14, %r7, 0;
	@%p14 bra 	$L__BB2_26;
	and.b32  	%r16, %r33, 3;
	setp.lt.u32 	%p15, %r7, 4;
	@%p15 bra 	$L__BB2_21;
	add.s32 	%r54, %r65, %r6;
	mul.wide.u32 	%rd72, %r54, 8;
	add.s64 	%rd73, %rd2, %rd72;
	ld.global.f64 	%fd129, [%rd73];
	mad.lo.s32 	%r55, %r65, %r32, %r1;
	mul.wide.s32 	%rd74, %r55, 8;
	add.s64 	%rd75, %rd1, %rd74;
	ld.global.f64 	%fd130, [%rd75];
	fma.rn.f64 	%fd131, %fd129, %fd130, %fd155;
	cvt.u64.u32 	%rd76, %r6;
	cvt.u64.u32 	%rd77, %r65;
	add.s64 	%rd78, %rd77, %rd76;
	shl.b64 	%rd79, %rd78, 3;
	add.s64 	%rd80, %rd2, %rd79;
	ld.global.f64 	%fd132, [%rd80+8];
	mul.wide.s32 	%rd81, %r32, 8;
	add.s64 	%rd82, %rd75, %rd81;
	ld.global.f64 	%fd133, [%rd82];
	fma.rn.f64 	%fd134, %fd132, %fd133, %fd131;
	ld.global.f64 	%fd135, [%rd80+16];
	add.s64 	%rd83, %rd82, %rd81;
	ld.global.f64 	%fd136, [%rd83];
	fma.rn.f64 	%fd137, %fd135, %fd136, %fd134;
	ld.global.f64 	%fd138, [%rd80+24];
	add.s64 	%rd84, %rd83, %rd81;
	ld.global.f64 	%fd139, [%rd84];
	fma.rn.f64 	%fd155, %fd138, %fd139, %fd137;
	add.s32 	%r65, %r65, 4;
$L__BB2_21:
	setp.eq.s32 	%p16, %r16, 0;
	@%p16 bra 	$L__BB2_26;
	setp.eq.s32 	%p17, %r16, 1;
	@%p17 bra 	$L__BB2_24;
	add.s32 	%r56, %r65, %r6;
	mul.wide.u32 	%rd85, %r56, 8;
	add.s64 	%rd86, %rd2, %rd85;
	ld.global.f64 	%fd141, [%rd86];
	mad.lo.s32 	%r57, %r65, %r32, %r1;
	mul.wide.s32 	%rd87, %r57, 8;
	add.s64 	%rd88, %rd1, %rd87;
	ld.global.f64 	%fd142, [%rd88];
	fma.rn.f64 	%fd143, %fd141, %fd142, %fd155;
	cvt.u64.u32 	%rd89, %r6;
	cvt.u64.u32 	%rd90, %r65;
	add.s64 	%rd91, %rd90, %rd89;
	shl.b64 	%rd92, %rd91, 3;
	add.s64 	%rd93, %rd2, %rd92;
	ld.global.f64 	%fd144, [%rd93+8];
	mul.wide.s32 	%rd94, %r32, 8;
	add.s64 	%rd95, %rd88, %rd94;
	ld.global.f64 	%fd145, [%rd95];
	fma.rn.f64 	%fd155, %fd144, %fd145, %fd143;
	add.s32 	%r65, %r65, 2;
$L__BB2_24:
	and.b32  	%r58, %r33, 1;
	setp.eq.b32 	%p18, %r58, 1;
	not.pred 	%p19, %p18;
	@%p19 bra 	$L__BB2_26;
	add.s32 	%r59, %r65, %r6;
	mul.wide.u32 	%rd96, %r59, 8;
	add.s64 	%rd97, %rd2, %rd96;
	ld.global.f64 	%fd146, [%rd97];
	mad.lo.s32 	%r60, %r65, %r32, %r1;
	mul.wide.s32 	%rd98, %r60, 8;
	add.s64 	%rd99, %rd1, %rd98;
	ld.global.f64 	%fd147, [%rd99];
	fma.rn.f64 	%fd155, %fd146, %fd147, %fd155;
$L__BB2_26:
	mad.lo.s32 	%r61, %r33, %r2, %r1;
	mul.wide.s32 	%rd100, %r61, 8;
	add.s64 	%rd101, %rd3, %rd100;
	st.global.f64 	[%rd101], %fd155;
$L__BB2_27:
	ret;

}
	// .globl	_Z4gpu4iiiPdS_S_
.visible .entry _Z4gpu4iiiPdS_S_(
	.param .u32 _Z4gpu4iiiPdS_S__param_0,
	.param .u32 _Z4gpu4iiiPdS_S__param_1,
	.param .u32 _Z4gpu4iiiPdS_S__param_2,
	.param .u64 .ptr .align 1 _Z4gpu4iiiPdS_S__param_3,
	.param .u64 .ptr .align 1 _Z4gpu4iiiPdS_S__param_4,
	.param .u64 .ptr .align 1 _Z4gpu4iiiPdS_S__param_5
)
{
	.reg .pred 	%p<29>;
	.reg .b32 	%r<83>;
	.reg .b64 	%rd<95>;
	.reg .b64 	%fd<109>;

	ld.param.u32 	%r31, [_Z4gpu4iiiPdS_S__param_0];
	ld.param.u32 	%r32, [_Z4gpu4iiiPdS_S__param_1];
	ld.param.u32 	%r33, [_Z4gpu4iiiPdS_S__param_2];
	ld.param.u64 	%rd9, [_Z4gpu4iiiPdS_S__param_3];
	ld.param.u64 	%rd10, [_Z4gpu4iiiPdS_S__param_4];
	ld.param.u64 	%rd11, [_Z4gpu4iiiPdS_S__param_5];
	cvta.to.global.u64 	%rd1, %rd11;
	cvta.to.global.u64 	%rd2, %rd10;
	cvta.to.global.u64 	%rd3, %rd9;
	mov.u32 	%r34, %ctaid.y;
	mov.u32 	%r35, %ntid.y;
	mov.u32 	%r36, %tid.y;
	mad.lo.s32 	%r37, %r34, %r35, %r36;
	mul.lo.s32 	%r1, %r37, 10;
	mov.u32 	%r38, %ctaid.x;
	mov.u32 	%r39, %ntid.x;
	mov.u32 	%r40, %tid.x;
	mad.lo.s32 	%r2, %r38, %r39, %r40;
	add.s32 	%r41, %r31, -10;
	setp.ge.s32 	%p1, %r1, %r41;
	setp.ge.s32 	%p2, %r2, %r32;
	or.pred  	%p3, %p1, %p2;
	@%p3 bra 	$L__BB3_15;
	setp.lt.s32 	%p19, %r33, 1;
	@%p19 bra 	$L__BB3_30;
	and.b32  	%r3, %r33, 7;
	and.b32  	%r58, %r33, 2147483640;
	neg.s32 	%r4, %r58;
	mov.b32 	%r72, 0;
	mul.wide.s32 	%rd88, %r32, 8;
$L__BB3_3:
	setp.lt.u32 	%p20, %r33, 8;
	add.s32 	%r60, %r72, %r1;
	mul.lo.s32 	%r6, %r60, %r33;
	mad.lo.s32 	%r61, %r60, %r32, %r2;
	mul.wide.s32 	%rd53, %r61, 8;
	add.s64 	%rd4, %rd1, %rd53;
	ld.global.f64 	%fd102, [%rd4];
	mov.b32 	%r76, 0;
	@%p20 bra 	$L__BB3_6;
	mul.wide.u32 	%rd54, %r6, 8;
	add.s64 	%rd55, %rd3, %rd54;
	add.s64 	%rd94, %rd55, 32;
	mov.u32 	%r73, %r2;
	mov.u32 	%r74, %r4;
$L__BB3_5:
	.pragma "nounroll";
	and.b32  	%r76, %r33, 2147483640;
	ld.global.f64 	%fd59, [%rd94+-32];
	mul.wide.s32 	%rd56, %r73, 8;
	add.s64 	%rd57, %rd2, %rd56;
	ld.global.f64 	%fd60, [%rd57];
	fma.rn.f64 	%fd61, %fd59, %fd60, %fd102;
	st.global.f64 	[%rd4], %fd61;
	ld.global.f64 	%fd62, [%rd94+-24];
	mul.wide.s32 	%rd58, %r32, 8;
	add.s64 	%rd59, %rd57, %rd58;
	ld.global.f64 	%fd63, [%rd59];
	fma.rn.f64 	%fd64, %fd62, %fd63, %fd61;
	st.global.f64 	[%rd4], %fd64;
	ld.global.f64 	%fd65, [%rd94+-16];
	add.s64 	%rd60, %rd59, %rd58;
	ld.global.f64 	%fd66, [%rd60];
	fma.rn.f64 	%fd67, %fd65, %fd66, %fd64;
	st.global.f64 	[%rd4], %fd67;
	ld.global.f64 	%fd68, [%rd94+-8];
	add.s64 	%rd61, %rd60, %rd58;
	ld.global.f64 	%fd69, [%rd61];
	fma.rn.f64 	%fd70, %fd68, %fd69, %fd67;
	st.global.f64 	[%rd4], %fd70;
	ld.global.f64 	%fd71, [%rd94];
	add.s64 	%rd62, %rd61, %rd58;
	ld.global.f64 	%fd72, [%rd62];
	fma.rn.f64 	%fd73, %fd71, %fd72, %fd70;
	st.global.f64 	[%rd4], %fd73;
	ld.global.f64 	%fd74, [%rd94+8];
	add.s64 	%rd63, %rd62, %rd58;
	ld.global.f64 	%fd75, [%rd63];
	fma.rn.f64 	%fd76, %fd74, %fd75, %fd73;
	st.global.f64 	[%rd4], %fd76;
	ld.global.f64 	%fd77, [%rd94+16];
	add.s64 	%rd64, %rd63, %rd58;
	ld.global.f64 	%fd78, [%rd64];
	fma.rn.f64 	%fd79, %fd77, %fd78, %fd76;
	st.global.f64 	[%rd4], %fd79;
	ld.global.f64 	%fd80, [%rd94+24];
	add.s64 	%rd65, %rd64, %rd58;
	ld.global.f64 	%fd81, [%rd65];
	fma.rn.f64 	%fd102, %fd80, %fd81, %fd79;
	st.global.f64 	[%rd4], %fd102;
	add.s32 	%r74, %r74, 8;
	shl.b32 	%r62, %r32, 3;
	add.s32 	%r73, %r73, %r62;
	add.s64 	%rd94, %rd94, 64;
	setp.ne.s32 	%p21, %r74, 0;
	@%p21 bra 	$L__BB3_5;
$L__BB3_6:
	setp.eq.s32 	%p22, %r3, 0;
	@%p22 bra 	$L__BB3_14;
	add.s32 	%r63, %r3, -1;
	setp.lt.u32 	%p23, %r63, 3;
	@%p23 bra 	$L__BB3_9;
	add.s32 	%r64, %r76, %r6;
	mul.wide.u32 	%rd66, %r64, 8;
	add.s64 	%rd67, %rd3, %rd66;
	ld.global.f64 	%fd82, [%rd67];
	mad.lo.s32 	%r65, %r76, %r32, %r2;
	mul.wide.s32 	%rd68, %r65, 8;
	add.s64 	%rd69, %rd2, %rd68;
	ld.global.f64 	%fd83, [%rd69];
	fma.rn.f64 	%fd84, %fd82, %fd83, %fd102;
	st.global.f64 	[%rd4], %fd84;
	cvt.u64.u32 	%rd70, %r6;
	cvt.u64.u32 	%rd71, %r76;
	add.s64 	%rd72, %rd71, %rd70;
	shl.b64 	%rd73, %rd72, 3;
	add.s64 	%rd74, %rd3, %rd73;
	ld.global.f64 	%fd85, [%rd74+8];
	add.s64 	%rd76, %rd69, %rd88;
	ld.global.f64 	%fd86, [%rd76];
	fma.rn.f64 	%fd87, %fd85, %fd86, %fd84;
	st.global.f64 	[%rd4], %fd87;
	ld.global.f64 	%fd88, [%rd74+16];
	add.s64 	%rd77, %rd76, %rd88;
	ld.global.f64 	%fd89, [%rd77];
	fma.rn.f64 	%fd90, %fd88, %fd89, %fd87;
	st.global.f64 	[%rd4], %fd90;
	ld.global.f64 	%fd91, [%rd74+24];
	add.s64 	%rd78, %rd77, %rd88;
	ld.global.f64 	%fd92, [%rd78];
	fma.rn.f64 	%fd102, %fd91, %fd92, %fd90;
	st.global.f64 	[%rd4], %fd102;
	add.s32 	%r76, %r76, 4;
$L__BB3_9:
	and.b32  	%r66, %r33, 3;
	setp.eq.s32 	%p24, %r66, 0;
	@%p24 bra 	$L__BB3_14;
	setp.eq.s32 	%p25, %r66, 1;
	@%p25 bra 	$L__BB3_12;
	add.s32 	%r67, %r76, %r6;
	mul.wide.u32 	%rd79, %r67, 8;
	add.s64 	%rd80, %rd3, %rd79;
	ld.global.f64 	%fd93, [%rd80];
	mad.lo.s32 	%r68, %r76, %r32, %r2;
	mul.wide.s32 	%rd81, %r68, 8;
	add.s64 	%rd82, %rd2, %rd81;
	ld.global.f64 	%fd94, [%rd82];
	fma.rn.f64 	%fd95, %fd93, %fd94, %fd102;
	st.global.f64 	[%rd4], %fd95;
	cvt.u64.u32 	%rd83, %r6;
	cvt.u64.u32 	%rd84, %r76;
	add.s64 	%rd85, %rd84, %rd83;
	shl.b64 	%rd86, %rd85, 3;
	add.s64 	%rd87, %rd3, %rd86;
	ld.global.f64 	%fd96, [%rd87+8];
	add.s64 	%rd89, %rd82, %rd88;
	ld.global.f64 	%fd97, [%rd89];
	fma.rn.f64 	%fd102, %fd96, %fd97, %fd95;
	st.global.f64 	[%rd4], %fd102;
	add.s32 	%r76, %r76, 2;
$L__BB3_12:
	and.b32  	%r69, %r33, 1;
	setp.eq.b32 	%p26, %r69, 1;
	not.pred 	%p27, %p26;
	@%p27 bra 	$L__BB3_14;
	add.s32 	%r70, %r76, %r6;
	mul.wide.u32 	%rd90, %r70, 8;
	add.s64 	%rd91, %rd3, %rd90;
	ld.global.f64 	%fd98, [%rd91];
	mad.lo.s32 	%r71, %r76, %r32, %r2;
	mul.wide.s32 	%rd92, %r71, 8;
	add.s64 	%rd93, %rd2, %rd92;
	ld.global.f64 	%fd99, [%rd93];
	fma.rn.f64 	%fd100, %fd98, %fd99, %fd102;
	st.global.f64 	[%rd4], %fd100;
$L__BB3_14:
	add.s32 	%r72, %r72, 1;
	setp.eq.s32 	%p28, %r72, 10;
	@%p28 bra 	$L__BB3_30;
	bra.uni 	$L__BB3_3;
$L__BB3_15:
	setp.ge.s32 	%p4, %r2, %r32;
	setp.ge.s32 	%p5, %r1, %r31;
	or.pred  	%p6, %p5, %p4;
	@%p6 bra 	$L__BB3_30;
	and.b32  	%r18, %r33, 7;
	and.b32  	%r19, %r33, 2147483640;
	mov.b32 	%r78, 0;
	mul.wide.s32 	%rd47, %r32, 8;
$L__BB3_17:
	setp.lt.s32 	%p7, %r33, 1;
	add.s32 	%r21, %r78, %r1;
	setp.ge.s32 	%p8, %r21, %r31;
	or.pred  	%p9, %p8, %p7;
	@%p9 bra 	$L__BB3_29;
	setp.lt.u32 	%p10, %r33, 8;
	mul.lo.s32 	%r22, %r21, %r33;
	mad.lo.s32 	%r44, %r21, %r32, %r2;
	mul.wide.s32 	%rd12, %r44, 8;
	add.s64 	%rd8, %rd1, %rd12;
	ld.global.f64 	%fd106, [%rd8];
	mov.b32 	%r81, 0;
	@%p10 bra 	$L__BB3_21;
	mov.b32 	%r79, 0;
$L__BB3_20:
	.pragma "nounroll";
	add.s32 	%r46, %r79, %r22;
	mul.wide.u32 	%rd13, %r46, 8;
	add.s64 	%rd14, %rd3, %rd13;
	ld.global.f64 	%fd17, [%rd14];
	mad.lo.s32 	%r47, %r79, %r32, %r2;
	mul.wide.s32 	%rd15, %r47, 8;
	add.s64 	%rd16, %rd2, %rd15;
	ld.global.f64 	%fd18, [%rd16];
	fma.rn.f64 	%fd19, %fd17, %fd18, %fd106;
	st.global.f64 	[%rd8], %fd19;
	ld.global.f64 	%fd20, [%rd14+8];
	mul.wide.s32 	%rd17, %r32, 8;
	add.s64 	%rd18, %rd16, %rd17;
	ld.global.f64 	%fd21, [%rd18];
	fma.rn.f64 	%fd22, %fd20, %fd21, %fd19;
	st.global.f64 	[%rd8], %fd22;
	ld.global.f64 	%fd23, [%rd14+16];
	add.s64 	%rd19, %rd18, %rd17;
	ld.global.f64 	%fd24, [%rd19];
	fma.rn.f64 	%fd25, %fd23, %fd24, %fd22;
	st.global.f64 	[%rd8], %fd25;
	ld.global.f64 	%fd26, [%rd14+24];
	add.s64 	%rd20, %rd19, %rd17;
	ld.global.f64 	%fd27, [%rd20];
	fma.rn.f64 	%fd28, %fd26, %fd27, %fd25;
	st.global.f64 	[%rd8], %fd28;
	ld.global.f64 	%fd29, [%rd14+32];
	add.s64 	%rd21, %rd20, %rd17;
	ld.global.f64 	%fd30, [%rd21];
	fma.rn.f64 	%fd31, %fd29, %fd30, %fd28;
	st.global.f64 	[%rd8], %fd31;
	ld.global.f64 	%fd32, [%rd14+40];
	add.s64 	%rd22, %rd21, %rd17;
	ld.global.f64 	%fd33, [%rd22];
	fma.rn.f64 	%fd34, %fd32, %fd33, %fd31;
	st.global.f64 	[%rd8], %fd34;
	ld.global.f64 	%fd35, [%rd14+48];
	add.s64 	%rd23, %rd22, %rd17;
	ld.global.f64 	%fd36, [%rd23];
	fma.rn.f64 	%fd37, %fd35, %fd36, %fd34;
	st.global.f64 	[%rd8], %fd37;
	ld.global.f64 	%fd38, [%rd14+56];
	add.s64 	%rd24, %rd23, %rd17;
	ld.global.f64 	%fd39, [%rd24];
	fma.rn.f64 	%fd106, %fd38, %fd39, %fd37;
	st.global.f64 	[%rd8], %fd106;
	add.s32 	%r79, %r79, 8;
	setp.ne.s32 	%p11, %r79, %r19;
	mov.u32 	%r81, %r19;
	@%p11 bra 	$L__BB3_20;
$L__BB3_21:
	setp.eq.s32 	%p12, %r18, 0;
	@%p12 bra 	$L__BB3_29;
	add.s32 	%r48, %r18, -1;
	setp.lt.u32 	%p13, %r48, 3;
	@%p13 bra 	$L__BB3_24;
	add.s32 	%r49, %r81, %r22;
	mul.wide.u32 	%rd25, %r49, 8;
	add.s64 	%rd26, %rd3, %rd25;
	ld.global.f64 	%fd40, [%rd26];
	mad.lo.s32 	%r50, %r81, %r32, %r2;
	mul.wide.s32 	%rd27, %r50, 8;
	add.s64 	%rd28, %rd2, %rd27;
	ld.global.f64 	%fd41, [%rd28];
	fma.rn.f64 	%fd42, %fd40, %fd41, %fd106;
	st.global.f64 	[%rd8], %fd42;
	cvt.u64.u32 	%rd29, %r22;
	cvt.u64.u32 	%rd30, %r81;
	add.s64 	%rd31, %rd30, %rd29;
	shl.b64 	%rd32, %rd31, 3;
	add.s64 	%rd33, %rd3, %rd32;
	ld.global.f64 	%fd43, [%rd33+8];
	add.s64 	%rd35, %rd28, %rd47;
	ld.global.f64 	%fd44, [%rd35];
	fma.rn.f64 	%fd45, %fd43, %fd44, %fd42;
	st.global.f64 	[%rd8], %fd45;
	ld.global.f64 	%fd46, [%rd33+16];
	add.s64 	%rd36, %rd35, %rd47;
	ld.global.f64 	%fd47, [%rd36];
	fma.rn.f64 	%fd48, %fd46, %fd47, %fd45;
	st.global.f64 	[%rd8], %fd48;
	ld.global.f64 	%fd49, [%rd33+24];
	add.s64 	%rd37, %rd36, %rd47;
	ld.global.f64 	%fd50, [%rd37];
	fma.rn.f64 	%fd106, %fd49, %fd50, %fd48;
	st.global.f64 	[%rd8], %fd106;
	add.s32 	%r81, %r81, 4;
$L__BB3_24:
	and.b32  	%r51, %r33, 3;
	setp.eq.s32 	%p14, %r51, 0;
	@%p14 bra 	$L__BB3_29;
	setp.eq.s32 	%p15, %r51, 1;
	@%p15 bra 	$L__BB3_27;
	add.s32 	%r52, %r81, %r22;
	mul.wide.u32 	%rd38, %r52, 8;
	add.s64 	%rd39, %rd3, %rd38;
	ld.global.f64 	%fd51, [%rd39];
	mad.lo.s32 	%r53, %r81, %r32, %r2;
	mul.wide.s32 	%rd40, %r53, 8;
	add.s64 	%rd41, %rd2, %rd40;
	ld.global.f64 	%fd52, [%rd41];
	fma.rn.f64 	%fd53, %fd51, %fd52, %fd106;
	st.global.f64 	[%rd8], %fd53;
	cvt.u64.u32 	%rd42, %r22;
	cvt.u64.u32 	%rd43, %r81;
	add.s64 	%rd44, %rd43, %rd42;
	shl.b64 	%rd45, %rd44, 3;
	add.s64 	%rd46, %rd3, %rd45;
	ld.global.f64 	%fd54, [%rd46+8];
	add.s64 	%rd48, %rd41, %rd47;
	ld.global.f64 	%fd55, [%rd48];
	fma.rn.f64 	%fd106, %fd54, %fd55, %fd53;
	st.global.f64 	[%rd8], %fd106;
	add.s32 	%r81, %r81, 2;
$L__BB3_27:
	and.b32  	%r54, %r33, 1;
	setp.eq.b32 	%p16, %r54, 1;
	not.pred 	%p17, %p16;
	@%p17 bra 	$L__BB3_29;
	add.s32 	%r55, %r81, %r22;
	mul.wide.u32 	%rd49, %r55, 8;
	add.s64 	%rd50, %rd3, %rd49;
	ld.global.f64 	%fd56, [%rd50];
	mad.lo.s32 	%r56, %r81, %r32, %r2;
	mul.wide.s32 	%rd51, %r56, 8;
	add.s64 	%rd52, %rd2, %rd51;
	ld.global.f64 	%fd57, [%rd52];
	fma.rn.f64 	%fd58, %fd56, %fd57, %fd106;
	st.global.f64 	[%rd8], %fd58;
$L__BB3_29:
	add.s32 	%r78, %r78, 1;
	setp.ne.s32 	%p18, %r78, 10;
	@%p18 bra 	$L__BB3_17;
$L__BB3_30:
	ret;

}
	// .globl	_Z4gpu5iiiPdS_S_
.visible .entry _Z4gpu5iiiPdS_S_(
	.param .u32 _Z4gpu5iiiPdS_S__param_0,
	.param .u32 _Z4gpu5iiiPdS_S__param_1,
	.param .u32 _Z4gpu5iiiPdS_S__param_2,
	.param .u64 .ptr .align 1 _Z4gpu5iiiPdS_S__param_3,
	.param .u64 .ptr .align 1 _Z4gpu5iiiPdS_S__param_4,
	.param .u64 .ptr .align 1 _Z4gpu5iiiPdS_S__param_5
)
{
	.reg .pred 	%p<12>;
	.reg .b32 	%r<73>;
	.reg .b64 	%rd<14>;
	.reg .b64 	%fd<121>;
	// demoted variable
	.shared .align 8 .b8 _ZZ4gpu5iiiPdS_S_E5a_blk[2048];
	// demoted variable
	.shared .align 8 .b8 _ZZ4gpu5iiiPdS_S_E5b_blk[2048];
	ld.param.u32 	%r35, [_Z4gpu5iiiPdS_S__param_1];
	ld.param.u32 	%r36, [_Z4gpu5iiiPdS_S__param_2];
	ld.param.u64 	%rd3, [_Z4gpu5iiiPdS_S__param_3];
	ld.param.u64 	%rd4, [_Z4gpu5iiiPdS_S__param_4];
	mov.u32 	%r37, %ctaid.y;
	mov.u32 	%r1, %ntid.y;
	mov.u32 	%r2, %tid.y;
	mad.lo.s32 	%r3, %r37, %r1, %r2;
	mov.u32 	%r38, %ctaid.x;
	mov.u32 	%r4, %ntid.x;
	mov.u32 	%r5, %tid.x;
	mad.lo.s32 	%r6, %r38, %r4, %r5;
	setp.gt.u32 	%p1, %r4, %r36;
	mov.f64 	%fd119, 0d0000000000000000;
	@%p1 bra 	$L__BB4_16;
	mad.lo.s32 	%r7, %r36, %r3, %r5;
	shl.b32 	%r40, %r2, 7;
	mov.u32 	%r41, _ZZ4gpu5iiiPdS_S_E5a_blk;
	add.s32 	%r8, %r41, %r40;
	shl.b32 	%r42, %r5, 3;
	add.s32 	%r9, %r8, %r42;
	mov.u32 	%r43, _ZZ4gpu5iiiPdS_S_E5b_blk;
	add.s32 	%r11, %r43, %r42;
	add.s32 	%r10, %r11, %r40;
	and.b32  	%r12, %r4, 15;
	and.b32  	%r13, %r4, 7;
	and.b32  	%r14, %r4, 3;
	div.u32 	%r44, %r36, %r4;
	max.u32 	%r15, %r44, 1;
	add.s32 	%r16, %r11, 1024;
	cvta.to.global.u64 	%rd1, %rd3;
	cvta.to.global.u64 	%rd2, %rd4;
	mov.b32 	%r66, 0;
	mov.f64 	%fd119, 0d0000000000000000;
$L__BB4_2:
	setp.lt.u32 	%p2, %r4, 16;
	mad.lo.s32 	%r46, %r66, %r4, %r7;
	mul.wide.u32 	%rd6, %r46, 8;
	add.s64 	%rd7, %rd1, %rd6;
	ld.global.f64 	%fd20, [%rd7];
	st.shared.f64 	[%r9], %fd20;
	mad.lo.s32 	%r47, %r66, %r1, %r2;
	mad.lo.s32 	%r48, %r47, %r35, %r6;
	mul.wide.u32 	%rd8, %r48, 8;
	add.s64 	%rd9, %rd2, %rd8;
	ld.global.f64 	%fd21, [%rd9];
	st.shared.f64 	[%r10], %fd21;
	bar.sync 	0;
	mov.b32 	%r71, 0;
	@%p2 bra 	$L__BB4_5;
	shl.b32 	%r49, %r2, 7;
	mov.u32 	%r50, _ZZ4gpu5iiiPdS_S_E5a_blk;
	add.s32 	%r51, %r49, %r50;
	add.s32 	%r68, %r51, 64;
	and.b32  	%r52, %r4, -16;
	neg.s32 	%r69, %r52;
	mov.u32 	%r67, %r16;
$L__BB4_4:
	.pragma "nounroll";
	and.b32  	%r71, %r4, 2032;
	ld.shared.f64 	%fd22, [%r68+-64];
	ld.shared.f64 	%fd23, [%r67+-1024];
	fma.rn.f64 	%fd24, %fd22, %fd23, %fd119;
	ld.shared.f64 	%fd25, [%r68+-56];
	ld.shared.f64 	%fd26, [%r67+-896];
	fma.rn.f64 	%fd27, %fd25, %fd26, %fd24;
	ld.shared.f64 	%fd28, [%r68+-48];
	ld.shared.f64 	%fd29, [%r67+-768];
	fma.rn.f64 	%fd30, %fd28, %fd29, %fd27;
	ld.shared.f64 	%fd31, [%r68+-40];
	ld.shared.f64 	%fd32, [%r67+-640];
	fma.rn.f64 	%fd33, %fd31, %fd32, %fd30;
	ld.shared.f64 	%fd34, [%r68+-32];
	ld.shared.f64 	%fd35, [%r67+-512];
	fma.rn.f64 	%fd36, %fd34, %fd35, %fd33;
	ld.shared.f64 	%fd37, [%r68+-24];
	ld.shared.f64 	%fd38, [%r67+-384];
	fma.rn.f64 	%fd39, %fd37, %fd38, %fd36;
	ld.shared.f64 	%fd40, [%r68+-16];
	ld.shared.f64 	%fd41, [%r67+-256];
	fma.rn.f64 	%fd42, %fd40, %fd41, %fd39;
	ld.shared.f64 	%fd43, [%r68+-8];
	ld.shared.f64 	%fd44, [%r67+-128];
	fma.rn.f64 	%fd45, %fd43, %fd44, %fd42;
	ld.shared.f64 	%fd46, [%r68];
	ld.shared.f64 	%fd47, [%r67];
	fma.rn.f64 	%fd48, %fd46, %fd47, %fd45;
	ld.shared.f64 	%fd49, [%r68+8];
	ld.shared.f64 	%fd50, [%r67+128];
	fma.rn.f64 	%fd51, %fd49, %fd50, %fd48;
	ld.shared.f64 	%fd52, [%r68+16];
	ld.shared.f64 	%fd53, [%r67+256];
	fma.rn.f64 	%fd54, %fd52, %fd53, %fd51;
	ld.shared.f64 	%fd55, [%r68+24];
	ld.shared.f64 	%fd56, [%r67+384];
	fma.rn.f64 	%fd57, %fd55, %fd56, %fd54;
	ld.shared.f64 	%fd58, [%r68+32];
	ld.shared.f64 	%fd59, [%r67+512];
	fma.rn.f64 	%fd60, %fd58, %fd59, %fd57;
	ld.shared.f64 	%fd61, [%r68+40];
	ld.shared.f64 	%fd62, [%r67+640];
	fma.rn.f64 	%fd63, %fd61, %fd62, %fd60;
	ld.shared.f64 	%fd64, [%r68+48];
	ld.shared.f64 	%fd65, [%r67+768];
	fma.rn.f64 	%fd66, %fd64, %fd65, %fd63;
	ld.shared.f64 	%fd67, [%r68+56];
	ld.shared.f64 	%fd68, [%r67+896];
	fma.rn.f64 	%fd119, %fd67, %fd68, %fd66;
	add.s32 	%r69, %r69, 16;
	add.s32 	%r68, %r68, 128;
	add.s32 	%r67, %r67, 2048;
	setp.ne.s32 	%p3, %r69, 0;
	@%p3 bra 	$L__BB4_4;
$L__BB4_5:
	setp.eq.s32 	%p4, %r12, 0;
	@%p4 bra 	$L__BB4_15;
	add.s32 	%r53, %r12, -1;
	setp.lt.u32 	%p5, %r53, 7;
	@%p5 bra 	$L__BB4_8;
	shl.b32 	%r54, %r71, 3;
	add.s32 	%r55, %r8, %r54;
	ld.shared.f64 	%fd70, [%r55];
	shl.b32 	%r56, %r71, 7;
	add.s32 	%r57, %r11, %r56;
	ld.shared.f64 	%fd71, [%r57];
	fma.rn.f64 	%fd72, %fd70, %fd71, %fd119;
	ld.shared.f64 	%fd73, [%r55+8];
	ld.shared.f64 	%fd74, [%r57+128];
	fma.rn.f64 	%fd75, %fd73, %fd74, %fd72;
	ld.shared.f64 	%fd76, [%r55+16];
	ld.shared.f64 	%fd77, [%r57+256];
	fma.rn.f64 	%fd78, %fd76, %fd77, %fd75;
	ld.shared.f64 	%fd79, [%r55+24];
	ld.shared.f64 	%fd80, [%r57+384];
	fma.rn.f64 	%fd81, %fd79, %fd80, %fd78;
	ld.shared.f64 	%fd82, [%r55+32];
	ld.shared.f64 	%fd83, [%r57+512];
	fma.rn.f64 	%fd84, %fd82, %fd83, %fd81;
	ld.shared.f64 	%fd85, [%r55+40];
	ld.shared.f64 	%fd86, [%r57+640];
	fma.rn.f64 	%fd87, %fd85, %fd86, %fd84;
	ld.shared.f64 	%fd88, [%r55+48];
	ld.shared.f64 	%fd89, [%r57+768];
	fma.rn.f64 	%fd90, %fd88, %fd89, %fd87;
	ld.shared.f64 	%fd91, [%r55+56];
	ld.shared.f64 	%fd92, [%r57+896];
	fma.rn.f64 	%fd119, %fd91, %fd92, %fd90;
	add.s32 	%r71, %r71, 8;
$L__BB4_8:
	setp.eq.s32 	%p6, %r13, 0;
	@%p6 bra 	$L__BB4_15;
	add.s32 	%r58, %r13, -1;
	setp.lt.u32 	%p7, %r58, 3;
	@%p7 bra 	$L__BB4_11;
	shl.b32 	%r59, %r71, 3;
	add.s32 	%r60, %r8, %r59;
	ld.shared.f64 	%fd94, [%r60];
	shl.b32 	%r61, %r71, 7;
	add.s32 	%r62, %r11, %r61;
	ld.shared.f64 	%fd95, [%r62];
	fma.rn.f64 	%fd96, %fd94, %fd95, %fd119;
	ld.shared.f64 	%fd97, [%r60+8];
	ld.shared.f64 	%fd98, [%r62+128];
	fma.rn.f64 	%fd99, %fd97, %fd98, %fd96;
	ld.shared.f64 	%fd100, [%r60+16];
	ld.shared.f64 	%fd101, [%r62+256];
	fma.rn.f64 	%fd102, %fd100, %fd101, %fd99;
	ld.shared.f64 	%fd103, [%r60+24];
	ld.shared.f64 	%fd104, [%r62+384];
	fma.rn.f64 	%fd119, %fd103, %fd104, %fd102;
	add.s32 	%r71, %r71, 4;
$L__BB4_11:
	setp.eq.s32 	%p8, %r14, 0;
	@%p8 bra 	$L__BB4_15;
	setp.eq.s32 	%p9, %r14, 1;
	shl.b32 	%r63, %r71, 3;
	add.s32 	%r32, %r8, %r63;
	ld.shared.f64 	%fd105, [%r32];
	shl.b32 	%r64, %r71, 7;
	add.s32 	%r33, %r11, %r64;
	ld.shared.f64 	%fd106, [%r33];
	fma.rn.f64 	%fd119, %fd105, %fd106, %fd119;
	@%p9 bra 	$L__BB4_15;
	setp.eq.s32 	%p10, %r14, 2;
	ld.shared.f64 	%fd107, [%r32+8];
	ld.shared.f64 	%fd108, [%r33+128];
	fma.rn.f64 	%fd119, %fd107, %fd108, %fd119;
	@%p10 bra 	$L__BB4_15;
	ld.shared.f64 	%fd109, [%r32+16];
	ld.shared.f64 	%fd110, [%r33+256];
	fma.rn.f64 	%fd119, %fd109, %fd110, %fd119;
$L__BB4_15:
	bar.sync 	0;
	add.s32 	%r66, %r66, 1;
	setp.ne.s32 	%p11, %r66, %r15;
	@%p11 bra 	$L__BB4_2;
$L__BB4_16:
	ld.param.u64 	%rd13, [_Z4gpu5iiiPdS_S__param_5];
	cvta.to.global.u64 	%rd10, %rd13;
	mad.lo.s32 	%r65, %r35, %r3, %r6;
	mul.wide.s32 	%rd11, %r65, 8;
	add.s64 	%rd12, %rd10, %rd11;
	st.global.f64 	[%rd12], %fd119;
	ret;

}


// ===== COMPILED SASS (sm_100) =====

	.target	sm_100

	.elftype	@"ET_EXEC"


//--------------------- .note.nv.tkinfo           --------------------------
	.section	.note.nv.tkinfo,"",@"SHT_NOTE"
	.sectionflags	@"SHF_NOTE_NV_TKINFO"
	.tkinfo
        /*0018*/ 	.word	0x00000002
        /*0030*/ 	.string	""
        /*0030*/ 	.string	"ptxas"
        /*0030*/ 	.string	"Cuda compilation tools, release 13.0, V13.0.88"
        /*0030*/ 	.string	"Build cuda_13.0.r13.0/compiler.36424714_0"
        /*0030*/ 	.string	"-arch sm_100 -m 64 "



//--------------------- .note.nv.cuinfo           --------------------------
	.section	.note.nv.cuinfo,"",@"SHT_NOTE"
	.sectionflags	@"SHF_NOTE_NV_CUINFO"
        /*0018*/ 	.short	0x0002
        /*001a*/ 	.short	0x0064
        /*001c*/ 	.short	0x0082
	.zero		2


//--------------------- .nv.info                  --------------------------
	.section	.nv.info,"",@"SHT_CUDA_INFO"
	.align	4


	//----- nvinfo : EIATTR_REGCOUNT
	.align		4
        /*0000*/ 	.byte	0x04, 0x2f
        /*0002*/ 	.short	(.L_1 - .L_0)
	.align		4
.L_0:
        /*0004*/ 	.word	index@(_Z4gpu1iiiPdS_S_)
        /*0008*/ 	.word	0x0000001c


	//----- nvinfo : EIATTR_FRAME_SIZE
	.align		4
.L_1:
        /*000c*/ 	.byte	0x04, 0x11
        /*000e*/ 	.short	(.L_3 - .L_2)
	.align		4
.L_2:
        /*0010*/ 	.word	index@(_Z4gpu1iiiPdS_S_)
        /*0014*/ 	.word	0x00000000


	//----- nvinfo : EIATTR_REGCOUNT
	.align		4
.L_3:
        /*0018*/ 	.byte	0x04, 0x2f
        /*001a*/ 	.short	(.L_5 - .L_4)
	.align		4
.L_4:
        /*001c*/ 	.word	index@(_Z4gpu2iiiPdS_S_)
        /*0020*/ 	.word	0x00000020


	//----- nvinfo : EIATTR_FRAME_SIZE
	.align		4
.L_5:
        /*0024*/ 	.byte	0x04, 0x11
        /*0026*/ 	.short	(.L_7 - .L_6)
	.align		4
.L_6:
        /*0028*/ 	.word	index@(_Z4gpu2iiiPdS_S_)
        /*002c*/ 	.word	0x00000000


	//----- nvinfo : EIATTR_REGCOUNT
	.align		4
.L_7:
        /*0030*/ 	.byte	0x04, 0x2f
        /*0032*/ 	.short	(.L_9 - .L_8)
	.align		4
.L_8:
        /*0034*/ 	.word	index@(_Z4gpu3iiiPdS_S_)
        /*0038*/ 	.word	0x00000020


	//----- nvinfo : EIATTR_FRAME_SIZE
	.align		4
.L_9:
        /*003c*/ 	.byte	0x04, 0x11
        /*003e*/ 	.short	(.L_11 - .L_10)
	.align		4
.L_10:
        /*0040*/ 	.word	index@(_Z4gpu3iiiPdS_S_)
        /*0044*/ 	.word	0x00000000


	//----- nvinfo : EIATTR_REGCOUNT
	.align		4
.L_11:
        /*0048*/ 	.byte	0x04, 0x2f
        /*004a*/ 	.short	(.L_13 - .L_12)
	.align		4
.L_12:
        /*004c*/ 	.word	index@(_Z4gpu4iiiPdS_S_)
        /*0050*/ 	.word	0x00000020


	//----- nvinfo : EIATTR_FRAME_SIZE
	.align		4
.L_13:
        /*0054*/ 	.byte	0x04, 0x11
        /*0056*/ 	.short	(.L_15 - .L_14)
	.align		4
.L_14:
        /*0058*/ 	.word	index@(_Z4gpu4iiiPdS_S_)
        /*005c*/ 	.word	0x00000000


	//----- nvinfo : EIATTR_REGCOUNT
	.align		4
.L_15:
        /*0060*/ 	.byte	0x04, 0x2f
        /*0062*/ 	.short	(.L_17 - .L_16)
	.align		4
.L_16:
        /*0064*/ 	.word	index@(_Z4gpu5iiiPdS_S_)
        /*0068*/ 	.word	0x00000028


	//----- nvinfo : EIATTR_FRAME_SIZE
	.align		4
.L_17:
        /*006c*/ 	.byte	0x04, 0x11
        /*006e*/ 	.short	(.L_19 - .L_18)
	.align		4
.L_18:
        /*0070*/ 	.word	index@(_Z4gpu5iiiPdS_S_)
        /*0074*/ 	.word	0x00000000


	//----- nvinfo : EIATTR_MIN_STACK_SIZE
	.align		4
.L_19:
        /*0078*/ 	.byte	0x04, 0x12
        /*007a*/ 	.short	(.L_21 - .L_20)
	.align		4
.L_20:
        /*007c*/ 	.word	index@(_Z4gpu5iiiPdS_S_)
        /*0080*/ 	.word	0x00000000


	//----- nvinfo : EIATTR_MIN_STACK_SIZE
	.align		4
.L_21:
        /*0084*/ 	.byte	0x04, 0x12
        /*0086*/ 	.short	(.L_23 - .L_22)
	.align		4
.L_22:
        /*0088*/ 	.word	index@(_Z4gpu4iiiPdS_S_)
        /*008c*/ 	.word	0x00000000


	//----- nvinfo : EIATTR_MIN_STACK_SIZE
	.align		4
.L_23:
        /*0090*/ 	.byte	0x04, 0x12
        /*0092*/ 	.short	(.L_25 - .L_24)
	.align		4
.L_24:
        /*0094*/ 	.word	index@(_Z4gpu3iiiPdS_S_)
        /*0098*/ 	.word	0x00000000


	//----- nvinfo : EIATTR_MIN_STACK_SIZE
	.align		4
.L_25:
        /*009c*/ 	.byte	0x04, 0x12
        /*009e*/ 	.short	(.L_27 - .L_26)
	.align		4
.L_26:
        /*00a0*/ 	.word	index@(_Z4gpu2iiiPdS_S_)
        /*00a4*/ 	.word	0x00000000


	//----- nvinfo : EIATTR_MIN_STACK_SIZE
	.align		4
.L_27:
        /*00a8*/ 	.byte	0x04, 0x12
        /*00aa*/ 	.short	(.L_29 - .L_28)
	.align		4
.L_28:
        /*00ac*/ 	.word	index@(_Z4gpu1iiiPdS_S_)
        /*00b0*/ 	.word	0x00000000
.L_29:


//--------------------- .nv.compat                --------------------------
	.section	.nv.compat,"",@"SHT_CUDA_COMPAT_INFO"
	.align	4
        /*0000*/ 	.byte	0x02, 0x09, 0x00, 0x00, 0x02, 0x02, 0x01, 0x00, 0x02, 0x05, 0x05, 0x00, 0x03, 0x07, 0x01, 0x01
        /*0010*/ 	.byte	0x02, 0x03, 0x00, 0x00, 0x02, 0x06, 0x01, 0x00, 0x04, 0x0b, 0x08, 0x00, 0x01, 0x00, 0x00, 0x00
        /*0020*/ 	.byte	0x00, 0x00, 0x00, 0x00


//--------------------- .nv.info._Z4gpu5iiiPdS_S_ --------------------------
	.section	.nv.info._Z4gpu5iiiPdS_S_,"",@"SHT_CUDA_INFO"
	.sectionflags	@""
	.align	4


	//----- nvinfo : EIATTR_CUDA_API_VERSION
	.align		4
        /*0000*/ 	.byte	0x04, 0x37
        /*0002*/ 	.short	(.L_31 - .L_30)
.L_30:
        /*0004*/ 	.word	0x00000082


	//----- nvinfo : EIATTR_KPARAM_INFO
	.align		4
.L_31:
        /*0008*/ 	.byte	0x04, 0x17
        /*000a*/ 	.short	(.L_33 - .L_32)
.L_32:
        /*000c*/ 	.word	0x00000000
        /*0010*/ 	.short	0x0005
        /*0012*/ 	.short	0x0020
        /*0014*/ 	.byte	0x00, 0xf5, 0x21, 0x00


	//----- nvinfo : EIATTR_KPARAM_INFO
	.align		4
.L_33:
        /*0018*/ 	.byte	0x04, 0x17
        /*001a*/ 	.short	(.L_35 - .L_34)
.L_34:
        /*001c*/ 	.word	0x00000000
        /*0020*/ 	.short	0x0004
        /*0022*/ 	.short	0x0018
        /*0024*/ 	.byte	0x00, 0xf5, 0x21, 0x00


	//----- nvinfo : EIATTR_KPARAM_INFO
	.align		4
.L_35:
        /*0028*/ 	.byte	0x04, 0x17
        /*002a*/ 	.short	(.L_37 - .L_36)
.L_36:
        /*002c*/ 	.word	0x00000000
        /*0030*/ 	.short	0x0003
        /*0032*/ 	.short	0x0010
        /*0034*/ 	.byte	0x00, 0xf5, 0x21, 0x00


	//----- nvinfo : EIATTR_KPARAM_INFO
	.align		4
.L_37:
        /*0038*/ 	.byte	0x04, 0x17
        /*003a*/ 	.short	(.L_39 - .L_38)
.L_38:
        /*003c*/ 	.word	0x00000000
        /*0040*/ 	.short	0x0002
        /*0042*/ 	.short	0x0008
        /*0044*/ 	.byte	0x00, 0xf0, 0x11, 0x00


	//----- nvinfo : EIATTR_KPARAM_INFO
	.align		4
.L_39:
        /*0048*/ 	.byte	0x04, 0x17
        /*004a*/ 	.short	(.L_41 - .L_40)
.L_40:
        /*004c*/ 	.word	0x00000000
        /*0050*/ 	.short	0x0001
        /*0052*/ 	.short	0x0004
        /*0054*/ 	.byte	0x00, 0xf0, 0x11, 0x00


	//----- nvinfo : EIATTR_KPARAM_INFO
	.align		4
.L_41:
        /*0058*/ 	.byte	0x04, 0x17
        /*005a*/ 	.short	(.L_43 - .L_42)
.L_42:
        /*005c*/ 	.word	0x00000000
        /*0060*/ 	.short	0x0000
        /*0062*/ 	.short	0x0000
        /*0064*/ 	.byte	0x00, 0xf0, 0x11, 0x00


	//----- nvinfo : EIATTR_SPARSE_MMA_MASK
	.align		4
.L_43:
        /*0068*/ 	.byte	0x03, 0x50
        /*006a*/ 	.short	0x0000


	//----- nvinfo : EIATTR_MAXREG_COUNT
	.align		4
        /*006c*/ 	.byte	0x03, 0x1b
        /*006e*/ 	.short	0x00ff


	//----- nvinfo : EIATTR_NUM_BARRIERS
	.align		4
        /*0070*/ 	.byte	0x02, 0x4c
        /*0072*/ 	.byte	0x01
	.zero		1


	//----- nvinfo : EIATTR_MERCURY_ISA_VERSION
	.align		4
        /*0074*/ 	.byte	0x03, 0x5f
        /*0076*/ 	.short	0x0101


	//----- nvinfo : EIATTR_VRC_CTA_INIT_COUNT
	.align		4
        /*0078*/ 	.byte	0x02, 0x4a
	.zero		1
	.zero		1


	//----- nvinfo : EIATTR_EXIT_INSTR_OFFSETS
	.align		4
        /*007c*/ 	.byte	0x04, 0x1c
        /*007e*/ 	.short	(.L_45 - .L_44)


	//   ....[0]....
.L_44:
        /*0080*/ 	.word	0x00000bd0


	//----- nvinfo : EIATTR_CBANK_PARAM_SIZE
	.align		4
.L_45:
        /*0084*/ 	.byte	0x03, 0x19
        /*0086*/ 	.short	0x0028


	//----- nvinfo : EIATTR_PARAM_CBANK
	.align		4
        /*0088*/ 	.byte	0x04, 0x0a
        /*008a*/ 	.short	(.L_47 - .L_46)
	.align		4
.L_46:
        /*008c*/ 	.word	index@(.nv.constant0._Z4gpu5iiiPdS_S_)
        /*0090*/ 	.short	0x0380
        /*0092*/ 	.short	0x0028


	//----- nvinfo : EIATTR_SW_WAR
	.align		4
.L_47:
        /*0094*/ 	.byte	0x04, 0x36
        /*0096*/ 	.short	(.L_49 - .L_48)
.L_48:
        /*0098*/ 	.word	0x00000008
.L_49:


//--------------------- .nv.info._Z4gpu4iiiPdS_S_ --------------------------
	.section	.nv.info._Z4gpu4iiiPdS_S_,"",@"SHT_CUDA_INFO"
	.sectionflags	@""
	.align	4


	//----- nvinfo : EIATTR_CUDA_API_VERSION
	.align		4
        /*0000*/ 	.byte	0x04, 0x37
        /*0002*/ 	.short	(.L_51 - .L_50)
.L_50:
        /*0004*/ 	.word	0x00000082


	//----- nvinfo : EIATTR_KPARAM_INFO
	.align		4
.L_51:
        /*0008*/ 	.byte	0x04, 0x17
        /*000a*/ 	.short	(.L_53 - .L_52)
.L_52:
        /*000c*/ 	.word	0x00000000
        /*0010*/ 	.short	0x0005
        /*0012*/ 	.short	0x0020
        /*0014*/ 	.byte	0x00, 0xf5, 0x21, 0x00


	//----- nvinfo : EIATTR_KPARAM_INFO
	.align		4
.L_53:
        /*0018*/ 	.byte	0x04, 0x17
        /*001a*/ 	.short	(.L_55 - .L_54)
.L_54:
        /*001c*/ 	.word	0x00000000
        /*0020*/ 	.short	0x0004
        /*0022*/ 	.short	0x0018
        /*0024*/ 	.byte	0x00, 0xf5, 0x21, 0x00


	//----- nvinfo : EIATTR_KPARAM_INFO
	.align		4
.L_55:
        /*0028*/ 	.byte	0x04, 0x17
        /*002a*/ 	.short	(.L_57 - .L_56)
.L_56:
        /*002c*/ 	.word	0x00000000
        /*0030*/ 	.short	0x0003
        /*0032*/ 	.short	0x0010
        /*0034*/ 	.byte	0x00, 0xf5, 0x21, 0x00


	//----- nvinfo : EIATTR_KPARAM_INFO
	.align		4
.L_57:
        /*0038*/ 	.byte	0x04, 0x17
        /*003a*/ 	.short	(.L_59 - .L_58)
.L_58:
        /*003c*/ 	.word	0x00000000
        /*0040*/ 	.short	0x0002
        /*0042*/ 	.short	0x0008
        /*0044*/ 	.byte	0x00, 0xf0, 0x11, 0x00


	//----- nvinfo : EIATTR_KPARAM_INFO
	.align		4
.L_59:
        /*0048*/ 	.byte	0x04, 0x17
        /*004a*/ 	.short	(.L_61 - .L_60)
.L_60:
        /*004c*/ 	.word	0x00000000
        /*0050*/ 	.short	0x0001
        /*0052*/ 	.short	0x0004
        /*0054*/ 	.byte	0x00, 0xf0, 0x11, 0x00


	//----- nvinfo : EIATTR_KPARAM_INFO
	.align		4
.L_61:
        /*0058*/ 	.byte	0x04, 0x17
        /*005a*/ 	.short	(.L_63 - .L_62)
.L_62:
        /*005c*/ 	.word	0x00000000
        /*0060*/ 	.short	0x0000
        /*0062*/ 	.short	0x0000
        /*0064*/ 	.byte	0x00, 0xf0, 0x11, 0x00


	//----- nvinfo : EIATTR_SPARSE_MMA_MASK
	.align		4
.L_63:
        /*0068*/ 	.byte	0x03, 0x50
        /*006a*/ 	.short	0x0000


	//----- nvinfo : EIATTR_MAXREG_COUNT
	.align		4
        /*006c*/ 	.byte	0x03, 0x1b
        /*006e*/ 	.short	0x00ff


	//----- nvinfo : EIATTR_MERCURY_ISA_VERSION
	.align		4
        /*0070*/ 	.byte	0x03, 0x5f
        /*0072*/ 	.short	0x0101


	//----- nvinfo : EIATTR_VRC_CTA_INIT_COUNT
	.align		4
        /*0074*/ 	.byte	0x02, 0x4a
	.zero		1
	.zero		1


	//----- nvinfo : EIATTR_EXIT_INSTR_OFFSETS
	.align		4
        /*0078*/ 	.byte	0x04, 0x1c
        /*007a*/ 	.short	(.L_65 - .L_64)


	//   ....[0]....
.L_64:
        /*007c*/ 	.word	0x00000120


	//   ....[1]....
        /*0080*/ 	.word	0x00000a40


	//   ....[2]....
        /*0084*/ 	.word	0x00000a70


	//   ....[3]....
        /*0088*/ 	.word	0x000013c0


	//----- nvinfo : EIATTR_CRS_STACK_SIZE
	.align		4
.L_65:
        /*008c*/ 	.byte	0x04, 0x1e
        /*008e*/ 	.short	(.L_67 - .L_66)
.L_66:
        /*0090*/ 	.word	0x00000000


	//----- nvinfo : EIATTR_CBANK_PARAM_SIZE
	.align		4
.L_67:
        /*0094*/ 	.byte	0x03, 0x19
        /*0096*/ 	.short	0x0028


	//----- nvinfo : EIATTR_PARAM_CBANK
	.align		4
        /*0098*/ 	.byte	0x04, 0x0a
        /*009a*/ 	.short	(.L_69 - .L_68)
	.align		4
.L_68:
        /*009c*/ 	.word	index@(.nv.constant0._Z4gpu4iiiPdS_S_)
        /*00a0*/ 	.short	0x0380
        /*00a2*/ 	.short	0x0028


	//----- nvinfo : EIATTR_SW_WAR
	.align		4
.L_69:
        /*00a4*/ 	.byte	0x04, 0x36
        /*00a6*/ 	.short	(.L_71 - .L_70)
.L_70:
        /*00a8*/ 	.word	0x00000008
.L_71:


//--------------------- .nv.info._Z4gpu3iiiPdS_S_ --------------------------
	.section	.nv.info._Z4gpu3iiiPdS_S_,"",@"SHT_CUDA_INFO"
	.sectionflags	@""
	.align	4


	//----- nvinfo : EIATTR_CUDA_API_VERSION
	.align		4
        /*0000*/ 	.byte	0x04, 0x37
        /*0002*/ 	.short	(.L_73 - .L_72)
.L_72:
        /*0004*/ 	.word	0x00000082


	//----- nvinfo : EIATTR_KPARAM_INFO
	.align		4
.L_73:
        /*0008*/ 	.byte	0x04, 0x17
        /*000a*/ 	.short	(.L_75 - .L_74)
.L_74:
        /*000c*/ 	.word	0x00000000
        /*0010*/ 	.short	0x0005
        /*0012*/ 	.short	0x0020
        /*0014*/ 	.byte	0x00, 0xf5, 0x21, 0x00


	//----- nvinfo : EIATTR_KPARAM_INFO
	.align		4
.L_75:
        /*0018*/ 	.byte	0x04, 0x17
        /*001a*/ 	.short	(.L_77 - .L_76)
.L_76:
        /*001c*/ 	.word	0x00000000
        /*0020*/ 	.short	0x0004
        /*0022*/ 	.short	0x0018
        /*0024*/ 	.byte	0x00, 0xf5, 0x21, 0x00


	//----- nvinfo : EIATTR_KPARAM_INFO
	.align		4
.L_77:
        /*0028*/ 	.byte	0x04, 0x17
        /*002a*/ 	.short	(.L_79 - .L_78)
.L_78:
        /*002c*/ 	.word	0x00000000
        /*0030*/ 	.short	0x0003
        /*0032*/ 	.short	0x0010
        /*0034*/ 	.byte	0x00, 0xf5, 0x21, 0x00


	//----- nvinfo : EIATTR_KPARAM_INFO
	.align		4
.L_79:
        /*0038*/ 	.byte	0x04, 0x17
        /*003a*/ 	.short	(.L_81 - .L_80)
.L_80:
        /*003c*/ 	.word	0x00000000
        /*0040*/ 	.short	0x0002
        /*0042*/ 	.short	0x0008
        /*0044*/ 	.byte	0x00, 0xf0, 0x11, 0x00


	//----- nvinfo : EIATTR_KPARAM_INFO
	.align		4
.L_81:
        /*0048*/ 	.byte	0x04, 0x17
        /*004a*/ 	.short	(.L_83 - .L_82)
.L_82:
        /*004c*/ 	.word	0x00000000
        /*0050*/ 	.short	0x0001
        /*0052*/ 	.short	0x0004
        /*0054*/ 	.byte	0x00, 0xf0, 0x11, 0x00


	//----- nvinfo : EIATTR_KPARAM_INFO
	.align		4
.L_83:
        /*0058*/ 	.byte	0x04, 0x17
        /*005a*/ 	.short	(.L_85 - .L_84)
.L_84:
        /*005c*/ 	.word	0x00000000
        /*0060*/ 	.short	0x0000
        /*0062*/ 	.short	0x0000
        /*0064*/ 	.byte	0x00, 0xf0, 0x11, 0x00


	//----- nvinfo : EIATTR_SPARSE_MMA_MASK
	.align		4
.L_85:
        /*0068*/ 	.byte	0x03, 0x50
        /*006a*/ 	.short	0x0000


	//----- nvinfo : EIATTR_MAXREG_COUNT
	.align		4
        /*006c*/ 	.byte	0x03, 0x1b
        /*006e*/ 	.short	0x00ff


	//----- nvinfo : EIATTR_MERCURY_ISA_VERSION
	.align		4
        /*0070*/ 	.byte	0x03, 0x5f
        /*0072*/ 	.short	0x0101


	//----- nvinfo : EIATTR_VRC_CTA_INIT_COUNT
	.align		4
        /*0074*/ 	.byte	0x02, 0x4a
	.zero		1
	.zero		1


	//----- nvinfo : EIATTR_EXIT_INSTR_OFFSETS
	.align		4
        /*0078*/ 	.byte	0x04, 0x1c
        /*007a*/ 	.short	(.L_87 - .L_86)


	//   ....[0]....
.L_86:
        /*007c*/ 	.word	0x00000ae0


	//   ....[1]....
        /*0080*/ 	.word	0x000012f0


	//----- nvinfo : EIATTR_CRS_STACK_SIZE
	.align		4
.L_87:
        /*0084*/ 	.byte	0x04, 0x1e
        /*0086*/ 	.short	(.L_89 - .L_88)
.L_88:
        /*0088*/ 	.word	0x00000000


	//----- nvinfo : EIATTR_CBANK_PARAM_SIZE
	.align		4
.L_89:
        /*008c*/ 	.byte	0x03, 0x19
        /*008e*/ 	.short	0x0028


	//----- nvinfo : EIATTR_PARAM_CBANK
	.align		4
        /*0090*/ 	.byte	0x04, 0x0a
        /*0092*/ 	.short	(.L_91 - .L_90)
	.align		4
.L_90:
        /*0094*/ 	.word	index@(.nv.constant0._Z4gpu3iiiPdS_S_)
        /*0098*/ 	.short	0x0380
        /*009a*/ 	.short	0x0028


	//----- nvinfo : EIATTR_SW_WAR
	.align		4
.L_91:
        /*009c*/ 	.byte	0x04, 0x36
        /*009e*/ 	.short	(.L_93 - .L_92)
.L_92:
        /*00a0*/ 	.word	0x00000008
.L_93:


//--------------------- .nv.info._Z4gpu2iiiPdS_S_ --------------------------
	.section	.nv.info._Z4gpu2iiiPdS_S_,"",@"SHT_CUDA_INFO"
	.sectionflags	@""
	.align	4


	//----- nvinfo : EIATTR_CUDA_API_VERSION
	.align		4
        /*0000*/ 	.byte	0x04, 0x37
        /*0002*/ 	.short	(.L_95 - .L_94)
.L_94:
        /*0004*/ 	.word	0x00000082


	//----- nvinfo : EIATTR_KPARAM_INFO
	.align		4
.L_95:
        /*0008*/ 	.byte	0x04, 0x17
        /*000a*/ 	.short	(.L_97 - .L_96)
.L_96:
        /*000c*/ 	.word	0x00000000
        /*0010*/ 	.short	0x0005
        /*0012*/ 	.short	0x0020
        /*0014*/ 	.byte	0x00, 0xf5, 0x21, 0x00


	//----- nvinfo : EIATTR_KPARAM_INFO
	.align		4
.L_97:
        /*0018*/ 	.byte	0x04, 0x17
        /*001a*/ 	.short	(.L_99 - .L_98)
.L_98:
        /*001c*/ 	.word	0x00000000
        /*0020*/ 	.short	0x0004
        /*0022*/ 	.short	0x0018
        /*0024*/ 	.byte	0x00, 0xf5, 0x21, 0x00


	//----- nvinfo : EIATTR_KPARAM_INFO
	.align		4
.L_99:
        /*0028*/ 	.byte	0x04, 0x17
        /*002a*/ 	.short	(.L_101 - .L_100)
.L_100:
        /*002c*/ 	.word	0x00000000
        /*0030*/ 	.short	0x0003
        /*0032*/ 	.short	0x0010
        /*0034*/ 	.byte	0x00, 0xf5, 0x21, 0x00


	//----- nvinfo : EIATTR_KPARAM_INFO
	.align		4
.L_101:
        /*0038*/ 	.byte	0x04, 0x17
        /*003a*/ 	.short	(.L_103 - .L_102)
.L_102:
        /*003c*/ 	.word	0x00000000
        /*0040*/ 	.short	0x0002
        /*0042*/ 	.short	0x0008
        /*0044*/ 	.byte	0x00, 0xf0, 0x11, 0x00


	//----- nvinfo : EIATTR_KPARAM_INFO
	.align		4
.L_103:
        /*0048*/ 	.byte	0x04, 0x17
        /*004a*/ 	.short	(.L_105 - .L_104)
.L_104:
        /*004c*/ 	.word	0x00000000
        /*0050*/ 	.short	0x0001
        /*0052*/ 	.short	0x0004
        /*0054*/ 	.byte	0x00, 0xf0, 0x11, 0x00


	//----- nvinfo : EIATTR_KPARAM_INFO
	.align		4
.L_105:
        /*0058*/ 	.byte	0x04, 0x17
        /*005a*/ 	.short	(.L_107 - .L_106)
.L_106:
        /*005c*/ 	.word	0x00000000
        /*0060*/ 	.short	0x0000
        /*0062*/ 	.short	0x0000
        /*0064*/ 	.byte	0x00, 0xf0, 0x11, 0x00


	//----- nvinfo : EIATTR_SPARSE_MMA_MASK
	.align		4
.L_107:
        /*0068*/ 	.byte	0x03, 0x50
        /*006a*/ 	.short	0x0000


	//----- nvinfo : EIATTR_MAXREG_COUNT
	.align		4
        /*006c*/ 	.byte	0x03, 0x1b
        /*006e*/ 	.short	0x00ff


	//----- nvinfo : EIATTR_MERCURY_ISA_VERSION
	.align		4
        /*0070*/ 	.byte	0x03, 0x5f
        /*0072*/ 	.short	0x0101


	//----- nvinfo : EIATTR_VRC_CTA_INIT_COUNT
	.align		4
        /*0074*/ 	.byte	0x02, 0x4a
	.zero		1
	.zero		1


	//----- nvinfo : EIATTR_EXIT_INSTR_OFFSETS
	.align		4
        /*0078*/ 	.byte	0x04, 0x1c
        /*007a*/ 	.short	(.L_109 - .L_108)


	//   ....[0]....
.L_108:
        /*007c*/ 	.word	0x000008e0


	//----- nvinfo : EIATTR_CBANK_PARAM_SIZE
	.align		4
.L_109:
        /*0080*/ 	.byte	0x03, 0x19
        /*0082*/ 	.short	0x0028


	//----- nvinfo : EIATTR_PARAM_CBANK
	.align		4
        /*0084*/ 	.byte	0x04, 0x0a
        /*0086*/ 	.short	(.L_111 - .L_110)
	.align		4
.L_110:
        /*0088*/ 	.word	index@(.nv.constant0._Z4gpu2iiiPdS_S_)
        /*008c*/ 	.short	0x0380
        /*008e*/ 	.short	0x0028


	//----- nvinfo : EIATTR_SW_WAR
	.align		4
.L_111:
        /*0090*/ 	.byte	0x04, 0x36
        /*0092*/ 	.short	(.L_113 - .L_112)
.L_112:
        /*0094*/ 	.word	0x00000008
.L_113:


//--------------------- .nv.info._Z4gpu1iiiPdS_S_ --------------------------
	.section	.nv.info._Z4gpu1iiiPdS_S_,"",@"SHT_CUDA_INFO"
	.sectionflags	@""
	.align	4


	//----- nvinfo : EIATTR_CUDA_API_VERSION
	.align		4
        /*0000*/ 	.byte	0x04, 0x37
        /*0002*/ 	.short	(.L_115 - .L_114)
.L_114:
        /*0004*/ 	.word	0x00000082


	//----- nvinfo : EIATTR_KPARAM_INFO
	.align		4
.L_115:
        /*0008*/ 	.byte	0x04, 0x17
        /*000a*/ 	.short	(.L_117 - .L_116)
.L_116:
        /*000c*/ 	.word	0x00000000
        /*0010*/ 	.short	0x0005
        /*0012*/ 	.short	0x0020
        /*0014*/ 	.byte	0x00, 0xf5, 0x21, 0x00


	//----- nvinfo : EIATTR_KPARAM_INFO
	.align		4
.L_117:
        /*0018*/ 	.byte	0x04, 0x17
        /*001a*/ 	.short	(.L_119 - .L_118)
.L_118:
        /*001c*/ 	.word	0x00000000
        /*0020*/ 	.short	0x0004
        /*0022*/ 	.short	0x0018
        /*0024*/ 	.byte	0x00, 0xf5, 0x21, 0x00


	//----- nvinfo : EIATTR_KPARAM_INFO
	.align		4
.L_119:
        /*0028*/ 	.byte	0x04, 0x17
        /*002a*/ 	.short	(.L_121 - .L_120)
.L_120:
        /*002c*/ 	.word	0x00000000
        /*0030*/ 	.short	0x0003
        /*0032*/ 	.short	0x0010
        /*0034*/ 	.byte	0x00, 0xf5, 0x21, 0x00


	//----- nvinfo : EIATTR_KPARAM_INFO
	.align		4
.L_121:
        /*0038*/ 	.byte	0x04, 0x17
        /*003a*/ 	.short	(.L_123 - .L_122)
.L_122:
        /*003c*/ 	.word	0x00000000
        /*0040*/ 	.short	0x0002
        /*0042*/ 	.short	0x0008
        /*0044*/ 	.byte	0x00, 0xf0, 0x11, 0x00


	//----- nvinfo : EIATTR_KPARAM_INFO
	.align		4
.L_123:
        /*0048*/ 	.byte	0x04, 0x17
        /*004a*/ 	.short	(.L_125 - .L_124)
.L_124:
        /*004c*/ 	.word	0x00000000
        /*0050*/ 	.short	0x0001
        /*0052*/ 	.short	0x0004
        /*0054*/ 	.byte	0x00, 0xf0, 0x11, 0x00


	//----- nvinfo : EIATTR_KPARAM_INFO
	.align		4
.L_125:
        /*0058*/ 	.byte	0x04, 0x17
        /*005a*/ 	.short	(.L_127 - .L_126)
.L_126:
        /*005c*/ 	.word	0x00000000
        /*0060*/ 	.short	0x0000
        /*0062*/ 	.short	0x0000
        /*0064*/ 	.byte	0x00, 0xf0, 0x11, 0x00


	//----- nvinfo : EIATTR_SPARSE_MMA_MASK
	.align		4
.L_127:
        /*0068*/ 	.byte	0x03, 0x50
        /*006a*/ 	.short	0x0000


	//----- nvinfo : EIATTR_MAXREG_COUNT
	.align		4
        /*006c*/ 	.byte	0x03, 0x1b
        /*006e*/ 	.short	0x00ff


	//----- nvinfo : EIATTR_MERCURY_ISA_VERSION
	.align		4
        /*0070*/ 	.byte	0x03, 0x5f
        /*0072*/ 	.short	0x0101


	//----- nvinfo : EIATTR_VRC_CTA_INIT_COUNT
	.align		4
        /*0074*/ 	.byte	0x02, 0x4a
	.zero		1
	.zero		1


	//----- nvinfo : EIATTR_EXIT_INSTR_OFFSETS
	.align		4
        /*0078*/ 	.byte	0x04, 0x1c
        /*007a*/ 	.short	(.L_129 - .L_128)


	//   ....[0]....
.L_128:
        /*007c*/ 	.word	0x000004a0


	//   ....[1]....
        /*0080*/ 	.word	0x00000f70


	//----- nvinfo : EIATTR_CBANK_PARAM_SIZE
	.align		4
.L_129:
        /*0084*/ 	.byte	0x03, 0x19
        /*0086*/ 	.short	0x0028


	//----- nvinfo : EIATTR_PARAM_CBANK
	.align		4
        /*0088*/ 	.byte	0x04, 0x0a
        /*008a*/ 	.short	(.L_131 - .L_130)
	.align		4
.L_130:
        /*008c*/ 	.word	index@(.nv.constant0._Z4gpu1iiiPdS_S_)
        /*0090*/ 	.short	0x0380
        /*0092*/ 	.short	0x0028


	//----- nvinfo : EIATTR_SW_WAR
	.align		4
.L_131:
        /*0094*/ 	.byte	0x04, 0x36
        /*0096*/ 	.short	(.L_133 - .L_132)
.L_132:
        /*0098*/ 	.word	0x00000008
.L_133:


//--------------------- .nv.callgraph             --------------------------
	.section	.nv.callgraph,"",@"SHT_CUDA_CALLGRAPH"
	.align	4
	.sectionentsize	8
	.align		4
        /*0000*/ 	.word	0x00000000
	.align		4
        /*0004*/ 	.word	0xffffffff
	.align		4
        /*0008*/ 	.word	0x00000000
	.align		4
        /*000c*/ 	.word	0xfffffffe
	.align		4
        /*0010*/ 	.word	0x00000000
	.align		4
        /*0014*/ 	.word	0xfffffffd
	.align		4
        /*0018*/ 	.word	0x00000000
	.align		4
        /*001c*/ 	.word	0xfffffffc


//--------------------- .text._Z4gpu5iiiPdS_S_    --------------------------
	.section	.text._Z4gpu5iiiPdS_S_,"ax",@progbits
	.align	128
        .global         _Z4gpu5iiiPdS_S_
        .type           _Z4gpu5iiiPdS_S_,@function
        .size           _Z4gpu5iiiPdS_S_,(.L_x_53 - _Z4gpu5iiiPdS_S_)
        .other          _Z4gpu5iiiPdS_S_,@"STO_CUDA_ENTRY STV_DEFAULT"
_Z4gpu5iiiPdS_S_:
.text._Z4gpu5iiiPdS_S_:
[----:B------:R-:W-:Y:S08]  /*0000*/  LDC R1, c[0x0][0x37c] ;  /* 0x0000df00ff017b82 */ /* 0x000ff00000000800 */
[----:B------:R-:W0:Y:S01]  /*0010*/  LDC R3, c[0x0][0x364] ;  /* 0x0000d900ff037b82 */ /* 0x000e220000000800 */
[----:B------:R-:W0:Y:S01]  /*0020*/  S2R R0, SR_TID.Y ;  /* 0x0000000000007919 */ /* 0x000e220000002200 */
[----:B------:R-:W1:Y:S01]  /*0030*/  LDCU UR7, c[0x0][0x388] ;  /* 0x00007100ff0777ac */ /* 0x000e620008000800 */
[----:B------:R-:W-:Y:S01]  /*0040*/  CS2R R28, SRZ ;  /* 0x00000000001c7805 */ /* 0x000fe2000001ff00 */
[----:B------:R-:W2:Y:S01]  /*0050*/  S2R R9, SR_TID.X ;  /* 0x0000000000097919 */ /* 0x000ea20000002100 */
[----:B------:R-:W3:Y:S03]  /*0060*/  LDCU.64 UR8, c[0x0][0x358] ;  /* 0x00006b00ff0877ac */ /* 0x000ee60008000a00 */
[----:B------:R-:W1:Y:S08]  /*0070*/  LDC R2, c[0x0][0x360] ;  /* 0x0000d800ff027b82 */ /* 0x000e700000000800 */
[----:B------:R-:W0:Y:S08]  /*0080*/  S2UR UR4, SR_CTAID.Y ;  /* 0x00000000000479c3 */ /* 0x000e300000002600 */
[----:B------:R-:W2:Y:S01]  /*0090*/  S2UR UR5, SR_CTAID.X ;  /* 0x00000000000579c3 */ /* 0x000ea20000002500 */
[----:B-1----:R-:W-:Y:S01]  /*00a0*/  ISETP.GT.U32.AND P0, PT, R2, UR7, PT ;  /* 0x0000000702007c0c */ /* 0x002fe2000bf04070 */
[----:B0-----:R-:W-:-:S02]  /*00b0*/  IMAD R23, R3, UR4, R0 ;  /* 0x0000000403177c24 */ /* 0x001fc4000f8e0200 */
[----:B--2---:R-:W-:-:S10]  /*00c0*/  IMAD R22, R2, UR5, R9 ;  /* 0x0000000502167c24 */ /* 0x004fd4000f8e0209 */
[----:B---3--:R-:W-:Y:S05]  /*00d0*/  @P0 BRA `(.L_x_0) ;  /* 0x0000000800a80947 */ /* 0x008fea0003800000 */
[----:B------:R-:W0:Y:S01]  /*00e0*/  I2F.U32.RP R6, R2 ;  /* 0x0000000200067306 */ /* 0x000e220000209000 */
[----:B------:R-:W1:Y:S01]  /*00f0*/  S2UR UR6, SR_CgaCtaId ;  /* 0x00000000000679c3 */ /* 0x000e620000008800 */
[----:B------:R-:W-:Y:S01]  /*0100*/  UMOV UR4, 0x400 ;  /* 0x0000040000047882 */ /* 0x000fe20000000000 */
[C---:B------:R-:W-:Y:S01]  /*0110*/  ISETP.NE.U32.AND P2, PT, R2.reuse, RZ, PT ;  /* 0x000000ff0200720c */ /* 0x040fe20003f45070 */
[----:B------:R-:W-:Y:S01]  /*0120*/  UIADD3 UR5, UPT, UPT, UR4, 0x800, URZ ;  /* 0x0000080004057890 */ /* 0x000fe2000fffe0ff */
[----:B------:R-:W-:Y:S01]  /*0130*/  IMAD R21, R23, UR7, R9 ;  /* 0x0000000717157c24 */ /* 0x000fe2000f8e0209 */
[----:B------:R-:W-:Y:S02]  /*0140*/  LOP3.LUT R16, R2, 0xf, RZ, 0xc0, !PT ;  /* 0x0000000f02107812 */ /* 0x000fe400078ec0ff */
[----:B------:R-:W-:Y:S01]  /*0150*/  CS2R R28, SRZ ;  /* 0x00000000001c7805 */ /* 0x000fe2000001ff00 */
[----:B0-----:R-:W0:Y:S01]  /*0160*/  MUFU.RCP R6, R6 ;  /* 0x0000000600067308 */ /* 0x001e220000001000 */
[----:B-1----:R-:W-:-:S02]  /*0170*/  ULEA UR4, UR6, UR4, 0x18 ;  /* 0x0000000406047291 */ /* 0x002fc4000f8ec0ff */
[----:B------:R-:W-:-:S04]  /*0180*/  ULEA UR5, UR6, UR5, 0x18 ;  /* 0x0000000506057291 */ /* 0x000fc8000f8ec0ff */
[----:B------:R-:W-:Y:S01]  /*0190*/  LEA R20, R0, UR4, 0x7 ;  /* 0x0000000400147c11 */ /* 0x000fe2000f8e38ff */
[----:B0-----:R-:W-:Y:S01]  /*01a0*/  VIADD R4, R6, 0xffffffe ;  /* 0x0ffffffe06047836 */ /* 0x001fe20000000000 */
[C---:B------:R-:W-:Y:S01]  /*01b0*/  LEA R19, R9.reuse, UR5, 0x3 ;  /* 0x0000000509137c11 */ /* 0x040fe2000f8e18ff */
[----:B------:R-:W-:Y:S02]  /*01c0*/  UMOV UR4, URZ ;  /* 0x000000ff00047c82 */ /* 0x000fe40008000000 */
[----:B------:R0:W1:Y:S01]  /*01d0*/  F2I.FTZ.U32.TRUNC.NTZ R5, R4 ;  /* 0x0000000400057305 */ /* 0x000062000021f000 */
[----:B------:R-:W-:Y:S02]  /*01e0*/  IMAD R18, R9, 0x8, R20 ;  /* 0x0000000809127824 */ /* 0x000fe400078e0214 */
[----:B------:R-:W-:Y:S02]  /*01f0*/  IMAD R17, R0, 0x80, R19 ;  /* 0x0000008000117824 */ /* 0x000fe400078e0213 */
[----:B0-----:R-:W-:-:S02]  /*0200*/  IMAD.MOV.U32 R4, RZ, RZ, RZ ;  /* 0x000000ffff047224 */ /* 0x001fc400078e00ff */
[----:B-1----:R-:W-:-:S04]  /*0210*/  IMAD.MOV R7, RZ, RZ, -R5 ;  /* 0x000000ffff077224 */ /* 0x002fc800078e0a05 */
[----:B------:R-:W-:-:S04]  /*0220*/  IMAD R7, R7, R2, RZ ;  /* 0x0000000207077224 */ /* 0x000fc800078e02ff */
[----:B------:R-:W-:Y:S01]  /*0230*/  IMAD.HI.U32 R5, R5, R7, R4 ;  /* 0x0000000705057227 */ /* 0x000fe200078e0004 */
[C---:B------:R-:W-:Y:S02]  /*0240*/  LOP3.LUT R7, R2.reuse, 0x7, RZ, 0xc0, !PT ;  /* 0x0000000702077812 */ /* 0x040fe400078ec0ff */
[----:B------:R-:W-:-:S03]  /*0250*/  LOP3.LUT R4, R2, 0x3, RZ, 0xc0, !PT ;  /* 0x0000000302047812 */ /* 0x000fc600078ec0ff */
[----:B------:R-:W-:-:S05]  /*0260*/  IMAD.HI.U32 R8, R5, UR7, RZ ;  /* 0x0000000705087c27 */ /* 0x000fca000f8e00ff */
[----:B------:R-:W-:-:S05]  /*0270*/  IADD3 R5, PT, PT, -R8, RZ, RZ ;  /* 0x000000ff08057210 */ /* 0x000fca0007ffe1ff */
[----:B------:R-:W-:-:S05]  /*0280*/  IMAD R5, R2, R5, UR7 ;  /* 0x0000000702057e24 */ /* 0x000fca000f8e0205 */
[----:B------:R-:W-:-:S13]  /*0290*/  ISETP.GE.U32.AND P0, PT, R5, R2, PT ;  /* 0x000000020500720c */ /* 0x000fda0003f06070 */
[----:B------:R-:W-:Y:S02]  /*02a0*/  @P0 IMAD.IADD R5, R5, 0x1, -R2 ;  /* 0x0000000105050824 */ /* 0x000fe400078e0a02 */
[----:B------:R-:W-:-:S03]  /*02b0*/  @P0 VIADD R8, R8, 0x1 ;  /* 0x0000000108080836 */ /* 0x000fc60000000000 */
[----:B------:R-:W-:Y:S02]  /*02c0*/  ISETP.GE.U32.AND P1, PT, R5, R2, PT ;  /* 0x000000020500720c */ /* 0x000fe40003f26070 */
[----:B------:R-:W-:-:S11]  /*02d0*/  IADD3 R5, PT, PT, R19, 0x400, RZ ;  /* 0x0000040013057810 */ /* 0x000fd60007ffe0ff */
[----:B------:R-:W-:Y:S02]  /*02e0*/  @P1 IADD3 R8, PT, PT, R8, 0x1, RZ ;  /* 0x0000000108081810 */ /* 0x000fe40007ffe0ff */
[----:B------:R-:W-:-:S04]  /*02f0*/  @!P2 LOP3.LUT R8, RZ, R2, RZ, 0x33, !PT ;  /* 0x00000002ff08a212 */ /* 0x000fc800078e33ff */
[----:B------:R-:W-:-:S07]  /*0300*/  VIMNMX.U32 R6, PT, PT, R8, 0x1, !PT ;  /* 0x0000000108067848 */ /* 0x000fce0007fe0000 */
.L_x_6:
[----:B0-----:R-:W0:Y:S01]  /*0310*/  LDC.64 R8, c[0x0][0x390] ;  /* 0x0000e400ff087b82 */ /* 0x001e220000000a00 */
[----:B------:R-:W1:Y:S01]  /*0320*/  LDCU UR5, c[0x0][0x384] ;  /* 0x00007080ff0577ac */ /* 0x000e620008000800 */
[----:B------:R-:W-:Y:S02]  /*0330*/  IMAD R15, R3, UR4, R0 ;  /* 0x00000004030f7c24 */ /* 0x000fe4000f8e0200 */
[----:B------:R-:W-:-:S04]  /*0340*/  IMAD R13, R2, UR4, R21 ;  /* 0x00000004020d7c24 */ /* 0x000fc8000f8e0215 */
[----:B------:R-:W2:Y:S01]  /*0350*/  LDC.64 R10, c[0x0][0x398] ;  /* 0x0000e600ff0a7b82 */ /* 0x000ea20000000a00 */
[----:B-1----:R-:W-:Y:S02]  /*0360*/  IMAD R15, R15, UR5, R22 ;  /* 0x000000050f0f7c24 */ /* 0x002fe4000f8e0216 */
[----:B0-----:R-:W-:-:S06]  /*0370*/  IMAD.WIDE.U32 R8, R13, 0x8, R8 ;  /* 0x000000080d087825 */ /* 0x001fcc00078e0008 */
[----:B------:R-:W3:Y:S01]  /*0380*/  LDG.E.64 R8, desc[UR8][R8.64] ;  /* 0x0000000808087981 */ /* 0x000ee2000c1e1b00 */
[----:B--2---:R-:W-:-:S06]  /*0390*/  IMAD.WIDE.U32 R10, R15, 0x8, R10 ;  /* 0x000000080f0a7825 */ /* 0x004fcc00078e000a */
[----:B------:R-:W2:Y:S01]  /*03a0*/  LDG.E.64 R10, desc[UR8][R10.64] ;  /* 0x000000080a0a7981 */ /* 0x000ea2000c1e1b00 */
[----:B------:R-:W-:Y:S01]  /*03b0*/  ISETP.GE.U32.AND P1, PT, R2, 0x10, PT ;  /* 0x000000100200780c */ /* 0x000fe20003f26070 */
[----:B------:R-:W-:Y:S01]  /*03c0*/  UIADD3 UR4, UPT, UPT, UR4, 0x1, URZ ;  /* 0x0000000104047890 */ /* 0x000fe2000fffe0ff */
[----:B------:R-:W-:-:S05]  /*03d0*/  IMAD.MOV.U32 R24, RZ, RZ, RZ ;  /* 0x000000ffff187224 */ /* 0x000fca00078e00ff */
[----:B------:R-:W-:Y:S01]  /*03e0*/  ISETP.NE.AND P0, PT, R6, UR4, PT ;  /* 0x0000000406007c0c */ /* 0x000fe2000bf05270 */
[----:B---3--:R0:W-:Y:S04]  /*03f0*/  STS.64 [R18], R8 ;  /* 0x0000000812007388 */ /* 0x0081e80000000a00 */
[----:B--2---:R0:W-:Y:S01]  /*0400*/  STS.64 [R17], R10 ;  /* 0x0000000a11007388 */ /* 0x0041e20000000a00 */
[----:B------:R-:W-:Y:S06]  /*0410*/  BAR.SYNC.DEFER_BLOCKING 0x0 ;  /* 0x0000000000007b1d */ /* 0x000fec0000010000 */
[----:B------:R-:W-:Y:S05]  /*0420*/  @!P1 BRA `(.L_x_1) ;  /* 0x0000000000d89947 */ /* 0x000fea0003800000 */
[----:B------:R-:W1:Y:S01]  /*0430*/  S2UR UR6, SR_CgaCtaId ;  /* 0x00000000000679c3 */ /* 0x000e620000008800 */
[----:B------:R-:W-:Y:S01]  /*0440*/  UMOV UR5, 0x400 ;  /* 0x0000040000057882 */ /* 0x000fe20000000000 */
[C---:B------:R-:W-:Y:S01]  /*0450*/  LOP3.LUT R26, R2.reuse, 0xfffffff0, RZ, 0xc0, !PT ;  /* 0xfffffff0021a7812 */ /* 0x040fe200078ec0ff */
[----:B------:R-:W-:Y:S01]  /*0460*/  IMAD.MOV.U32 R25, RZ, RZ, R5 ;  /* 0x000000ffff197224 */ /* 0x000fe200078e0005 */
[----:B------:R-:W-:Y:S02]  /*0470*/  LOP3.LUT R24, R2, 0x7f0, RZ, 0xc0, !PT ;  /* 0x000007f002187812 */ /* 0x000fe400078ec0ff */
[----:B------:R-:W-:Y:S01]  /*0480*/  IADD3 R26, PT, PT, -R26, RZ, RZ ;  /* 0x000000ff1a1a7210 */ /* 0x000fe20007ffe1ff */
[----:B-1----:R-:W-:-:S06]  /*0490*/  ULEA UR5, UR6, UR5, 0x18 ;  /* 0x0000000506057291 */ /* 0x002fcc000f8ec0ff */
[----:B------:R-:W-:-:S05]  /*04a0*/  LEA R20, R0, UR5, 0x7 ;  /* 0x0000000500147c11 */ /* 0x000fca000f8e38ff */
[----:B------:R-:W-:-:S07]  /*04b0*/  VIADD R27, R20, 0x40 ;  /* 0x00000040141b7836 */ /* 0x000fce0000000000 */
.L_x_2:
[----:B0-----:R-:W-:Y:S01]  /*04c0*/  LDS.64 R8, [R25+-0x400] ;  /* 0xfffc000019087984 */ /* 0x001fe20000000a00 */
[----:B------:R-:W-:-:S03]  /*04d0*/  VIADD R26, R26, 0x10 ;  /* 0x000000101a1a7836 */ /* 0x000fc60000000000 */
[----:B------:R-:W0:Y:S02]  /*04e0*/  LDS.128 R12, [R27+-0x40] ;  /* 0xffffc0001b0c7984 */ /* 0x000e240000000c00 */
[----:B------:R-:W-:Y:S02]  /*04f0*/  ISETP.NE.AND P1, PT, R26, RZ, PT ;  /* 0x000000ff1a00720c */ /* 0x000fe40003f25270 */
[----:B------:R-:W1:Y:S04]  /*0500*/  LDS.64 R32, [R25+-0x380] ;  /* 0xfffc800019207984 */ /* 0x000e680000000a00 */
[----:B------:R-:W-:Y:S01]  /*0510*/  LDS.64 R30, [R25+-0x300] ;  /* 0xfffd0000191e7984 */ /* 0x000fe20000000a00 */
[----:B0-----:R-:W-:-:S03]  /*0520*/  DFMA R12, R12, R8, R28 ;  /* 0x000000080c0c722b */ /* 0x001fc6000000001c */
[----:B------:R-:W0:Y:S04]  /*0530*/  LDS.128 R8, [R27+-0x30] ;  /* 0xffffd0001b087984 */ /* 0x000e280000000c00 */
[----:B------:R-:W2:Y:S01]  /*0540*/  LDS.64 R28, [R25+-0x280] ;  /* 0xfffd8000191c7984 */ /* 0x000ea20000000a00 */
[----:B-1----:R-:W-:-:S03]  /*0550*/  DFMA R14, R32, R14, R12 ;  /* 0x0000000e200e722b */ /* 0x002fc6000000000c */
[----:B------:R-:W-:Y:S05]  /*0560*/  LDS.64 R32, [R25+-0x200] ;  /* 0xfffe000019207984 */ /* 0x000fea0000000a00 */
[----:B0-----:R-:W-:Y:S02]  /*0570*/  DFMA R8, R8, R30, R14 ;  /* 0x0000001e0808722b */ /* 0x001fe4000000000e */
[----:B------:R-:W0:Y:S04]  /*0580*/  LDS.128 R12, [R27+-0x20] ;  /* 0xffffe0001b0c7984 */ /* 0x000e280000000c00 */
[----:B------:R-:W-:Y:S02]  /*0590*/  LDS.64 R30, [R25+-0x100] ;  /* 0xffff0000191e7984 */ /* 0x000fe40000000a00 */
[----:B--2---:R-:W-:-:S02]  /*05a0*/  DFMA R10, R28, R10, R8 ;  /* 0x0000000a1c0a722b */ /* 0x004fc40000000008 */
[----:B------:R-:W1:Y:S06]  /*05b0*/  LDS.64 R28, [R25+-0x180] ;  /* 0xfffe8000191c7984 */ /* 0x000e6c0000000a00 */
[----:B0-----:R-:W-:Y:S02]  /*05c0*/  DFMA R12, R12, R32, R10 ;  /* 0x000000200c0c722b */ /* 0x001fe4000000000a */
[----:B------:R-:W0:Y:S04]  /*05d0*/  LDS.128 R8, [R27+-0x10] ;  /* 0xfffff0001b087984 */ /* 0x000e280000000c00 */
[----:B------:R-:W-:Y:S02]  /*05e0*/  LDS.64 R32, [R25] ;  /* 0x0000000019207984 */ /* 0x000fe40000000a00 */
[----:B-1----:R-:W-:-:S02]  /*05f0*/  DFMA R14, R28, R14, R12 ;  /* 0x0000000e1c0e722b */ /* 0x002fc4000000000c */
[----:B------:R-:W1:Y:S06]  /*0600*/  LDS.64 R28, [R25+-0x80] ;  /* 0xffff8000191c7984 */ /* 0x000e6c0000000a00 */
[----:B0-----:R-:W-:Y:S02]  /*0610*/  DFMA R8, R8, R30, R14 ;  /* 0x0000001e0808722b */ /* 0x001fe4000000000e */
[----:B------:R-:W0:Y:S04]  /*0620*/  LDS.128 R12, [R27] ;  /* 0x000000001b0c7984 */ /* 0x000e280000000c00 */
[----:B------:R-:W-:Y:S02]  /*0630*/  LDS.64 R30, [R25+0x100] ;  /* 0x00010000191e7984 */ /* 0x000fe40000000a00 */
[----:B-1----:R-:W-:-:S02]  /*0640*/  DFMA R10, R28, R10, R8 ;  /* 0x0000000a1c0a722b */ /* 0x002fc40000000008 */
[----:B------:R-:W1:Y:S06]  /*0650*/  LDS.64 R28, [R25+0x80] ;  /* 0x00008000191c7984 */ /* 0x000e6c0000000a00 */
[----:B0-----:R-:W-:Y:S02]  /*0660*/  DFMA R12, R12, R32, R10 ;  /* 0x000000200c0c722b */ /* 0x001fe4000000000a */
[----:B------:R-:W0:Y:S04]  /*0670*/  LDS.128 R8, [R27+0x10] ;  /* 0x000010001b087984 */ /* 0x000e280000000c00 */
[----:B------:R-:W-:Y:S02]  /*0680*/  LDS.64 R32, [R25+0x200] ;  /* 0x0002000019207984 */ /* 0x000fe40000000a00 */
[----:B-1----:R-:W-:-:S02]  /*0690*/  DFMA R14, R28, R14, R12 ;  /* 0x0000000e1c0e722b */ /* 0x002fc4000000000c */
[----:B------:R-:W1:Y:S06]  /*06a0*/  LDS.64 R28, [R25+0x180] ;  /* 0x00018000191c7984 */ /* 0x000e6c0000000a00 */
[----:B0-----:R-:W-:Y:S02]  /*06b0*/  DFMA R8, R8, R30, R14 ;  /* 0x0000001e0808722b */ /* 0x001fe4000000000e */
[----:B------:R-:W0:Y:S04]  /*06c0*/  LDS.128 R12, [R27+0x20] ;  /* 0x000020001b0c7984 */ /* 0x000e280000000c00 */
[----:B------:R-:W2:Y:S02]  /*06d0*/  LDS.64 R30, [R25+0x280] ;  /* 0x00028000191e7984 */ /* 0x000ea40000000a00 */
[----:B-1----:R-:W-:-:S02]  /*06e0*/  DFMA R10, R28, R10, R8 ;  /* 0x0000000a1c0a722b */ /* 0x002fc40000000008 */
[----:B------:R-:W-:Y:S06]  /*06f0*/  LDS.64 R28, [R25+0x300] ;  /* 0x00030000191c7984 */ /* 0x000fec0000000a00 */
[----:B0-----:R-:W-:Y:S02]  /*0700*/  DFMA R32, R12, R32, R10 ;  /* 0x000000200c20722b */ /* 0x001fe4000000000a */
[----:B------:R0:W1:Y:S04]  /*0710*/  LDS.128 R8, [R27+0x30] ;  /* 0x000030001b087984 */ /* 0x0000680000000c00 */
[----:B------:R3:W4:Y:S02]  /*0720*/  LDS.64 R12, [R25+0x380] ;  /* 0x00038000190c7984 */ /* 0x0007240000000a00 */
[----:B--2---:R-:W-:Y:S01]  /*0730*/  DFMA R14, R30, R14, R32 ;  /* 0x0000000e1e0e722b */ /* 0x004fe20000000020 */
[----:B0-----:R-:W-:Y:S01]  /*0740*/  IADD3 R27, PT, PT, R27, 0x80, RZ ;  /* 0x000000801b1b7810 */ /* 0x001fe20007ffe0ff */
[----:B---3--:R-:W-:-:S06]  /*0750*/  VIADD R25, R25, 0x800 ;  /* 0x0000080019197836 */ /* 0x008fcc0000000000 */
[----:B-1----:R-:W-:-:S08]  /*0760*/  DFMA R28, R8, R28, R14 ;  /* 0x0000001c081c722b */ /* 0x002fd0000000000e */
[----:B----4-:R-:W-:Y:S01]  /*0770*/  DFMA R28, R12, R10, R28 ;  /* 0x0000000a0c1c722b */ /* 0x010fe2000000001c */
[----:B------:R-:W-:Y:S10]  /*0780*/  @P1 BRA `(.L_x_2) ;  /* 0xfffffffc004c1947 */ /* 0x000ff4000383ffff */
.L_x_1:
[----:B------:R-:W-:-:S13]  /*0790*/  ISETP.NE.AND P1, PT, R16, RZ, PT ;  /* 0x000000ff1000720c */ /* 0x000fda0003f25270 */
[----:B------:R-:W-:Y:S05]  /*07a0*/  @!P1 BRA `(.L_x_3) ;  /* 0x0000000000ec9947 */ /* 0x000fea0003800000 */
[----:B0-----:R-:W-:Y:S01]  /*07b0*/  VIADD R8, R16, 0xffffffff ;  /* 0xffffffff10087836 */ /* 0x001fe20000000000 */
[----:B------:R-:W-:-:S04]  /*07c0*/  ISETP.NE.AND P2, PT, R7, RZ, PT ;  /* 0x000000ff0700720c */ /* 0x000fc80003f45270 */
[----:B------:R-:W-:-:S13]  /*07d0*/  ISETP.GE.U32.AND P1, PT, R8, 0x7, PT ;  /* 0x000000070800780c */ /* 0x000fda0003f26070 */
[----:B------:R-:W-:Y:S05]  /*07e0*/  @!P1 BRA `(.L_x_4) ;  /* 0x00000000005c9947 */ /* 0x000fea0003800000 */
[C---:B------:R-:W-:Y:S01]  /*07f0*/  LEA R25, R24.reuse, R19, 0x7 ;  /* 0x0000001318197211 */ /* 0x040fe200078e38ff */
[C---:B------:R-:W-:Y:S02]  /*0800*/  IMAD R30, R24.reuse, 0x8, R20 ;  /* 0x00000008181e7824 */ /* 0x040fe400078e0214 */
[----:B------:R-:W-:Y:S02]  /*0810*/  VIADD R24, R24, 0x8 ;  /* 0x0000000818187836 */ /* 0x000fe40000000000 */
[----:B------:R-:W-:Y:S04]  /*0820*/  LDS.64 R32, [R25] ;  /* 0x0000000019207984 */ /* 0x000fe80000000a00 */
[----:B------:R-:W0:Y:S04]  /*0830*/  LDS.128 R12, [R30] ;  /* 0x000000001e0c7984 */ /* 0x000e280000000c00 */
[----:B------:R-:W1:Y:S04]  /*0840*/  LDS.64 R34, [R25+0x80] ;  /* 0x0000800019227984 */ /* 0x000e680000000a00 */
[----:B------:R-:W-:Y:S04]  /*0850*/  LDS.64 R26, [R25+0x100] ;  /* 0x00010000191a7984 */ /* 0x000fe80000000a00 */
[----:B------:R-:W2:Y:S04]  /*0860*/  LDS.128 R8, [R30+0x10] ;  /* 0x000010001e087984 */ /* 0x000ea80000000c00 */
[----:B------:R-:W-:Y:S01]  /*0870*/  LDS.64 R36, [R25+0x380] ;  /* 0x0003800019247984 */ /* 0x000fe20000000a00 */
[----:B0-----:R-:W-:-:S03]  /*0880*/  DFMA R12, R12, R32, R28 ;  /* 0x000000200c0c722b */ /* 0x001fc6000000001c */
[----:B------:R-:W0:Y:S04]  /*0890*/  LDS.64 R32, [R25+0x180] ;  /* 0x0001800019207984 */ /* 0x000e280000000a00 */
[----:B------:R-:W-:Y:S01]  /*08a0*/  LDS.64 R28, [R25+0x200] ;  /* 0x00020000191c7984 */ /* 0x000fe20000000a00 */
[----:B-1----:R-:W-:-:S03]  /*08b0*/  DFMA R34, R34, R14, R12 ;  /* 0x0000000e2222722b */ /* 0x002fc6000000000c */
[----:B------:R-:W1:Y:S05]  /*08c0*/  LDS.128 R12, [R30+0x20] ;  /* 0x000020001e0c7984 */ /* 0x000e6a0000000c00 */
[----:B--2---:R-:W-:Y:S01]  /*08d0*/  DFMA R34, R8, R26, R34 ;  /* 0x0000001a0822722b */ /* 0x004fe20000000022 */
[----:B------:R-:W2:Y:S07]  /*08e0*/  LDS.64 R26, [R25+0x280] ;  /* 0x00028000191a7984 */ /* 0x000eae0000000a00 */
[----:B0-----:R-:W-:Y:S01]  /*08f0*/  DFMA R34, R32, R10, R34 ;  /* 0x0000000a2022722b */ /* 0x001fe20000000022 */
[----:B------:R-:W-:Y:S04]  /*0900*/  LDS.64 R32, [R25+0x300] ;  /* 0x0003000019207984 */ /* 0x000fe80000000a00 */
[----:B------:R-:W0:Y:S03]  /*0910*/  LDS.128 R8, [R30+0x30] ;  /* 0x000030001e087984 */ /* 0x000e260000000c00 */
[----:B-1----:R-:W-:-:S08]  /*0920*/  DFMA R12, R12, R28, R34 ;  /* 0x0000001c0c0c722b */ /* 0x002fd00000000022 */
[----:B--2---:R-:W-:-:S08]  /*0930*/  DFMA R12, R26, R14, R12 ;  /* 0x0000000e1a0c722b */ /* 0x004fd0000000000c */
[----:B0-----:R-:W-:-:S08]  /*0940*/  DFMA R8, R8, R32, R12 ;  /* 0x000000200808722b */ /* 0x001fd0000000000c */
[----:B------:R-:W-:-:S11]  /*0950*/  DFMA R28, R36, R10, R8 ;  /* 0x0000000a241c722b */ /* 0x000fd60000000008 */
.L_x_4:
[----:B------:R-:W-:Y:S05]  /*0960*/  @!P2 BRA `(.L_x_3) ;  /* 0x00000000007ca947 */ /* 0x000fea0003800000 */
[----:B------:R-:W-:Y:S02]  /*0970*/  IADD3 R8, PT, PT, R7, -0x1, RZ ;  /* 0xffffffff07087810 */ /* 0x000fe40007ffe0ff */
[----:B------:R-:W-:Y:S02]  /*0980*/  ISETP.NE.AND P2, PT, R4, RZ, PT ;  /* 0x000000ff0400720c */ /* 0x000fe40003f45270 */
[----:B------:R-:W-:-:S13]  /*0990*/  ISETP.GE.U32.AND P1, PT, R8, 0x3, PT ;  /* 0x000000030800780c */ /* 0x000fda0003f26070 */
[----:B------:R-:W-:Y:S05]  /*09a0*/  @!P1 BRA `(.L_x_5) ;  /* 0x0000000000349947 */ /* 0x000fea0003800000 */
[C---:B------:R-:W-:Y:S02]  /*09b0*/  IMAD R36, R24.reuse, 0x80, R19 ;  /* 0x0000008018247824 */ /* 0x040fe400078e0213 */
[C---:B------:R-:W-:Y:S01]  /*09c0*/  IMAD R25, R24.reuse, 0x8, R20 ;  /* 0x0000000818197824 */ /* 0x040fe200078e0214 */
[----:B------:R-:W-:Y:S02]  /*09d0*/  IADD3 R24, PT, PT, R24, 0x4, RZ ;  /* 0x0000000418187810 */ /* 0x000fe40007ffe0ff */
[----:B------:R-:W-:Y:S04]  /*09e0*/  LDS.64 R34, [R36] ;  /* 0x0000000024227984 */ /* 0x000fe80000000a00 */
[----:B------:R-:W0:Y:S04]  /*09f0*/  LDS.128 R8, [R25] ;  /* 0x0000000019087984 */ /* 0x000e280000000c00 */
[----:B------:R-:W1:Y:S04]  /*0a00*/  LDS.64 R32, [R36+0x80] ;  /* 0x0000800024207984 */ /* 0x000e680000000a00 */
[----:B------:R-:W-:Y:S04]  /*0a10*/  LDS.64 R30, [R36+0x100] ;  /* 0x00010000241e7984 */ /* 0x000fe80000000a00 */
[----:B------:R-:W2:Y:S04]  /*0a20*/  LDS.128 R12, [R25+0x10] ;  /* 0x00001000190c7984 */ /* 0x000ea80000000c00 */
[----:B------:R-:W3:Y:S01]  /*0a30*/  LDS.64 R26, [R36+0x180] ;  /* 0x00018000241a7984 */ /* 0x000ee20000000a00 */
[----:B0-----:R-:W-:-:S08]  /*0a40*/  DFMA R8, R8, R34, R28 ;  /* 0x000000220808722b */ /* 0x001fd0000000001c */
[----:B-1----:R-:W-:-:S08]  /*0a50*/  DFMA R8, R32, R10, R8 ;  /* 0x0000000a2008722b */ /* 0x002fd00000000008 */
[----:B--2---:R-:W-:-:S08]  /*0a60*/  DFMA R8, R12, R30, R8 ;  /* 0x0000001e0c08722b */ /* 0x004fd00000000008 */
[----:B---3--:R-:W-:-:S11]  /*0a70*/  DFMA R28, R26, R14, R8 ;  /* 0x0000000e1a1c722b */ /* 0x008fd60000000008 */
.L_x_5:
[----:B------:R-:W-:Y:S05]  /*0a80*/  @!P2 BRA `(.L_x_3) ;  /* 0x000000000034a947 */ /* 0x000fea0003800000 */
[C---:B------:R-:W-:Y:S01]  /*0a90*/  IMAD R25, R24.reuse, 0x80, R19 ;  /* 0x0000008018197824 */ /* 0x040fe200078e0213 */
[----:B------:R-:W-:Y:S02]  /*0aa0*/  LEA R24, R24, R20, 0x3 ;  /* 0x0000001418187211 */ /* 0x000fe400078e18ff */
[----:B------:R-:W-:Y:S02]  /*0ab0*/  ISETP.NE.AND P1, PT, R4, 0x1, PT ;  /* 0x000000010400780c */ /* 0x000fe40003f25270 */
[----:B------:R-:W-:Y:S04]  /*0ac0*/  LDS.64 R12, [R25] ;  /* 0x00000000190c7984 */ /* 0x000fe80000000a00 */
[----:B------:R-:W0:Y:S02]  /*0ad0*/  LDS.128 R8, [R24] ;  /* 0x0000000018087984 */ /* 0x000e240000000c00 */
[----:B0-----:R-:W-:-:S05]  /*0ae0*/  DFMA R28, R8, R12, R28 ;  /* 0x0000000c081c722b */ /* 0x001fca000000001c */
[----:B------:R-:W-:Y:S06]  /*0af0*/  @!P1 BRA `(.L_x_3) ;  /* 0x0000000000189947 */ /* 0x000fec0003800000 */
[----:B------:R-:W-:Y:S01]  /*0b00*/  ISETP.NE.AND P1, PT, R4, 0x2, PT ;  /* 0x000000020400780c */ /* 0x000fe20003f25270 */
[----:B------:R-:W0:-:S12]  /*0b10*/  LDS.64 R14, [R25+0x80] ;  /* 0x00008000190e7984 */ /* 0x000e180000000a00 */
[----:B------:R-:W-:Y:S04]  /*0b20*/  @P1 LDS.64 R12, [R24+0x10] ;  /* 0x00001000180c1984 */ /* 0x000fe80000000a00 */
[----:B------:R-:W1:Y:S01]  /*0b30*/  @P1 LDS.64 R8, [R25+0x100] ;  /* 0x0001000019081984 */ /* 0x000e620000000a00 */
[----:B0-----:R-:W-:-:S08]  /*0b40*/  DFMA R28, R14, R10, R28 ;  /* 0x0000000a0e1c722b */ /* 0x001fd0000000001c */
[----:B-1----:R-:W-:-:S11]  /*0b50*/  @P1 DFMA R28, R12, R8, R28 ;  /* 0x000000080c1c122b */ /* 0x002fd6000000001c */
.L_x_3:
[----:B------:R-:W-:Y:S06]  /*0b60*/  BAR.SYNC.DEFER_BLOCKING 0x0 ;  /* 0x0000000000007b1d */ /* 0x000fec0000010000 */
[----:B------:R-:W-:Y:S05]  /*0b70*/  @P0 BRA `(.L_x_6) ;  /* 0xfffffff400e40947 */ /* 0x000fea000383ffff */
.L_x_0:
[----:B------:R-:W1:Y:S01]  /*0b80*/  LDC.64 R2, c[0x0][0x3a0] ;  /* 0x0000e800ff027b82 */ /* 0x000e620000000a00 */
[----:B------:R-:W2:Y:S02]  /*0b90*/  LDCU UR4, c[0x0][0x384] ;  /* 0x00007080ff0477ac */ /* 0x000ea40008000800 */
[----:B--2---:R-:W-:-:S04]  /*0ba0*/  IMAD R23, R23, UR4, R22 ;  /* 0x0000000417177c24 */ /* 0x004fc8000f8e0216 */
[----:B-1----:R-:W-:-:S05]  /*0bb0*/  IMAD.WIDE R2, R23, 0x8, R2 ;  /* 0x0000000817027825 */ /* 0x002fca00078e0202 */
[----:B------:R-:W-:Y:S01]  /*0bc0*/  STG.E.64 desc[UR8][R2.64], R28 ;  /* 0x0000001c02007986 */ /* 0x000fe2000c101b08 */
[----:B------:R-:W-:Y:S05]  /*0bd0*/  EXIT ;  /* 0x000000000000794d */ /* 0x000fea0003800000 */
.L_x_7:
[----:B------:R-:W-:-:S00]  /*0be0*/  BRA `(.L_x_7) ;  /* 0xfffffffc00fc7947 */ /* 0x000fc0000383ffff */
[----:B------:R-:W-:-:S00]  /*0bf0*/  NOP ;  /* 0x0000000000007918 */ /* 0x000fc00000000000 */
        /* <DEDUP_REMOVED lines=8> */
.L_x_53:


//--------------------- .text._Z4gpu4iiiPdS_S_    --------------------------
	.section	.text._Z4gpu4iiiPdS_S_,"ax",@progbits
	.align	128
        .global         _Z4gpu4iiiPdS_S_
        .type           _Z4gpu4iiiPdS_S_,@function
        .size           _Z4gpu4iiiPdS_S_,(.L_x_54 - _Z4gpu4iiiPdS_S_)
        .other          _Z4gpu4iiiPdS_S_,@"STO_CUDA_ENTRY STV_DEFAULT"
_Z4gpu4iiiPdS_S_:
.text._Z4gpu4iiiPdS_S_:
[----:B------:R-:W-:Y:S01]  /*0000*/  LDC R1, c[0x0][0x37c] ;  /* 0x0000df00ff017b82 */ /* 0x000fe20000000800 */
[----:B------:R-:W0:Y:S07]  /*0010*/  S2R R3, SR_TID.Y ;  /* 0x0000000000037919 */ /* 0x000e2e0000002200 */
[----:B------:R-:W0:Y:S01]  /*0020*/  LDC R2, c[0x0][0x364] ;  /* 0x0000d900ff027b82 */ /* 0x000e220000000800 */
[----:B------:R-:W1:Y:S01]  /*0030*/  LDCU.64 UR10, c[0x0][0x380] ;  /* 0x00007000ff0a77ac */ /* 0x000e620008000a00 */
[----:B------:R-:W2:Y:S01]  /*0040*/  S2R R5, SR_TID.X ;  /* 0x0000000000057919 */ /* 0x000ea20000002100 */
[----:B------:R-:W3:Y:S05]  /*0050*/  LDCU.64 UR8, c[0x0][0x358] ;  /* 0x00006b00ff0877ac */ /* 0x000eea0008000a00 */
[----:B------:R-:W0:Y:S08]  /*0060*/  S2UR UR4, SR_CTAID.Y ;  /* 0x00000000000479c3 */ /* 0x000e300000002600 */
[----:B------:R-:W2:Y:S08]  /*0070*/  S2UR UR5, SR_CTAID.X ;  /* 0x00000000000579c3 */ /* 0x000eb00000002500 */
[----:B------:R-:W2:Y:S01]  /*0080*/  LDC R0, c[0x0][0x360] ;  /* 0x0000d800ff007b82 */ /* 0x000ea20000000800 */
[----:B0-----:R-:W-:Y:S01]  /*0090*/  IMAD R2, R2, UR4, R3 ;  /* 0x0000000402027c24 */ /* 0x001fe2000f8e0203 */
[----:B-1----:R-:W-:-:S03]  /*00a0*/  UIADD3 UR4, UPT, UPT, UR10, -0xa, URZ ;  /* 0xfffffff60a047890 */ /* 0x002fc6000fffe0ff */
[----:B------:R-:W-:Y:S02]  /*00b0*/  IMAD R2, R2, 0xa, RZ ;  /* 0x0000000a02027824 */ /* 0x000fe400078e02ff */
[----:B--2---:R-:W-:-:S05]  /*00c0*/  IMAD R0, R0, UR5, R5 ;  /* 0x0000000500007c24 */ /* 0x004fca000f8e0205 */
[----:B------:R-:W-:-:S04]  /*00d0*/  ISETP.GE.AND P0, PT, R0, UR11, PT ;  /* 0x0000000b00007c0c */ /* 0x000fc8000bf06270 */
[----:B------:R-:W-:-:S13]  /*00e0*/  ISETP.GE.OR P1, PT, R2, UR4, P0 ;  /* 0x0000000402007c0c */ /* 0x000fda0008726670 */
[----:B---3--:R-:W-:Y:S05]  /*00f0*/  @P1 BRA `(.L_x_8) ;  /* 0x0000000800581947 */ /* 0x008fea0003800000 */
[----:B------:R-:W0:Y:S02]  /*0100*/  LDC R3, c[0x0][0x388] ;  /* 0x0000e200ff037b82 */ /* 0x000e240000000800 */
[----:B0-----:R-:W-:-:S13]  /*0110*/  ISETP.GE.AND P0, PT, R3, 0x1, PT ;  /* 0x000000010300780c */ /* 0x001fda0003f06270 */
[----:B------:R-:W-:Y:S05]  /*0120*/  @!P0 EXIT ;  /* 0x000000000000894d */ /* 0x000fea0003800000 */
[C---:B------:R-:W-:Y:S01]  /*0130*/  LOP3.LUT R4, R3.reuse, 0x7ffffff8, RZ, 0xc0, !PT ;  /* 0x7ffffff803047812 */ /* 0x040fe200078ec0ff */
[----:B------:R-:W-:Y:S01]  /*0140*/  HFMA2 R5, -RZ, RZ, 0, 0 ;  /* 0x00000000ff057431 */ /* 0x000fe200000001ff */
[----:B------:R-:W-:Y:S02]  /*0150*/  LOP3.LUT R3, R3, 0x7, RZ, 0xc0, !PT ;  /* 0x0000000703037812 */ /* 0x000fe400078ec0ff */
[----:B------:R-:W-:-:S07]  /*0160*/  IADD3 R4, PT, PT, -R4, RZ, RZ ;  /* 0x000000ff04047210 */ /* 0x000fce0007ffe1ff */
.L_x_14:
[----:B0-----:R-:W0:Y:S01]  /*0170*/  LDC R7, c[0x0][0x384] ;  /* 0x0000e100ff077b82 */ /* 0x001e220000000800 */
[----:B------:R-:W-:Y:S01]  /*0180*/  IADD3 R8, PT, PT, R2, R5, RZ ;  /* 0x0000000502087210 */ /* 0x000fe20007ffe0ff */
[----:B-1----:R-:W1:Y:S06]  /*0190*/  LDCU UR5, c[0x0][0x388] ;  /* 0x00007100ff0577ac */ /* 0x002e6c0008000800 */
[----:B--23--:R-:W2:Y:S01]  /*01a0*/  LDC.64 R10, c[0x0][0x3a0] ;  /* 0x0000e800ff0a7b82 */ /* 0x00cea20000000a00 */
[----:B0-----:R-:W-:-:S04]  /*01b0*/  IMAD R9, R8, R7, R0 ;  /* 0x0000000708097224 */ /* 0x001fc800078e0200 */
[----:B--2---:R-:W-:-:S05]  /*01c0*/  IMAD.WIDE R10, R9, 0x8, R10 ;  /* 0x00000008090a7825 */ /* 0x004fca00078e020a */
[----:B-----5:R0:W5:Y:S01]  /*01d0*/  LDG.E.64 R16, desc[UR8][R10.64] ;  /* 0x000000080a107981 */ /* 0x020162000c1e1b00 */
[----:B-1----:R-:W-:Y:S02]  /*01e0*/  UISETP.GE.U32.AND UP0, UPT, UR5, 0x8, UPT ;  /* 0x000000080500788c */ /* 0x002fe4000bf06070 */
[----:B------:R-:W-:Y:S01]  /*01f0*/  IMAD R8, R8, UR5, RZ ;  /* 0x0000000508087c24 */ /* 0x000fe2000f8e02ff */
[----:B------:R-:W-:-:S06]  /*0200*/  UMOV UR4, URZ ;  /* 0x000000ff00047c82 */ /* 0x000fcc0008000000 */
[----:B0-----:R-:W-:Y:S05]  /*0210*/  BRA.U !UP0, `(.L_x_9) ;  /* 0x0000000108d87547 */ /* 0x001fea000b800000 */
[----:B------:R-:W0:Y:S01]  /*0220*/  LDC.64 R12, c[0x0][0x390] ;  /* 0x0000e400ff0c7b82 */ /* 0x000e220000000a00 */
[----:B------:R-:W-:Y:S01]  /*0230*/  MOV R26, R0 ;  /* 0x00000000001a7202 */ /* 0x000fe20000000f00 */
[----:B------:R-:W-:Y:S01]  /*0240*/  ULOP3.LUT UR4, UR5, 0x7ffffff8, URZ, 0xc0, !UPT ;  /* 0x7ffffff805047892 */ /* 0x000fe2000f8ec0ff */
[----:B------:R-:W-:Y:S01]  /*0250*/  MOV R6, R4 ;  /* 0x0000000400067202 */ /* 0x000fe20000000f00 */
[----:B0-----:R-:W-:-:S03]  /*0260*/  IMAD.WIDE.U32 R12, R8, 0x8, R12 ;  /* 0x00000008080c7825 */ /* 0x001fc600078e000c */
[----:B------:R-:W-:-:S05]  /*0270*/  IADD3 R12, P0, PT, R12, 0x20, RZ ;  /* 0x000000200c0c7810 */ /* 0x000fca0007f1e0ff */
[----:B------:R-:W-:-:S08]  /*0280*/  IMAD.X R13, RZ, RZ, R13, P0 ;  /* 0x000000ffff0d7224 */ /* 0x000fd000000e060d */
.L_x_10:
[----:B------:R-:W0:Y:S01]  /*0290*/  LDC.64 R24, c[0x0][0x398] ;  /* 0x0000e600ff187b82 */ /* 0x000e220000000a00 */
[----:B--2---:R-:W2:Y:S01]  /*02a0*/  LDG.E.64 R22, desc[UR8][R12.64+-0x20] ;  /* 0xffffe0080c167981 */ /* 0x004ea2000c1e1b00 */
[----:B0-----:R-:W-:-:S05]  /*02b0*/  IMAD.WIDE R24, R26, 0x8, R24 ;  /* 0x000000081a187825 */ /* 0x001fca00078e0218 */
[----:B------:R-:W2:Y:S01]  /*02c0*/  LDG.E.64 R14, desc[UR8][R24.64] ;  /* 0x00000008180e7981 */ /* 0x000ea2000c1e1b00 */
[----:B------:R-:W-:Y:S01]  /*02d0*/  IMAD.WIDE R28, R7, 0x8, R24 ;  /* 0x00000008071c7825 */ /* 0x000fe200078e0218 */
[----:B--2--5:R-:W-:-:S07]  /*02e0*/  DFMA R22, R22, R14, R16 ;  /* 0x0000000e1616722b */ /* 0x024fce0000000010 */
[----:B------:R0:W-:Y:S04]  /*02f0*/  STG.E.64 desc[UR8][R10.64], R22 ;  /* 0x000000160a007986 */ /* 0x0001e8000c101b08 */
[----:B------:R-:W2:Y:S04]  /*0300*/  LDG.E.64 R16, desc[UR8][R12.64+-0x18] ;  /* 0xffffe8080c107981 */ /* 0x000ea8000c1e1b00 */
[----:B------:R-:W2:Y:S01]  /*0310*/  LDG.E.64 R14, desc[UR8][R28.64] ;  /* 0x000000081c0e7981 */ /* 0x000ea2000c1e1b00 */
[----:B------:R-:W-:Y:S01]  /*0320*/  IMAD.WIDE R20, R7, 0x8, R28 ;  /* 0x0000000807147825 */ /* 0x000fe200078e021c */
[----:B--2---:R-:W-:-:S07]  /*0330*/  DFMA R16, R16, R14, R22 ;  /* 0x0000000e1010722b */ /* 0x004fce0000000016 */
[----:B------:R1:W-:Y:S04]  /*0340*/  STG.E.64 desc[UR8][R10.64], R16 ;  /* 0x000000100a007986 */ /* 0x0003e8000c101b08 */
[----:B------:R-:W2:Y:S04]  /*0350*/  LDG.E.64 R18, desc[UR8][R12.64+-0x10] ;  /* 0xfffff0080c127981 */ /* 0x000ea8000c1e1b00 */
[----:B------:R-:W2:Y:S01]  /*0360*/  LDG.E.64 R14, desc[UR8][R20.64] ;  /* 0x00000008140e7981 */ /* 0x000ea2000c1e1b00 */
[----:B------:R-:W-:Y:S01]  /*0370*/  IMAD.WIDE R24, R7, 0x8, R20 ;  /* 0x0000000807187825 */ /* 0x000fe200078e0214 */
[----:B--2---:R-:W-:-:S07]  /*0380*/  DFMA R18, R18, R14, R16 ;  /* 0x0000000e1212722b */ /* 0x004fce0000000010 */
[----:B------:R2:W-:Y:S04]  /*0390*/  STG.E.64 desc[UR8][R10.64], R18 ;  /* 0x000000120a007986 */ /* 0x0005e8000c101b08 */
[----:B0-----:R-:W3:Y:S04]  /*03a0*/  LDG.E.64 R22, desc[UR8][R12.64+-0x8] ;  /* 0xfffff8080c167981 */ /* 0x001ee8000c1e1b00 */
[----:B------:R-:W3:Y:S01]  /*03b0*/  LDG.E.64 R14, desc[UR8][R24.64] ;  /* 0x00000008180e7981 */ /* 0x000ee2000c1e1b00 */
[----:B------:R-:W-:Y:S01]  /*03c0*/  IMAD.WIDE R28, R7, 0x8, R24 ;  /* 0x00000008071c7825 */ /* 0x000fe200078e0218 */
[----:B---3--:R-:W-:-:S07]  /*03d0*/  DFMA R22, R22, R14, R18 ;  /* 0x0000000e1616722b */ /* 0x008fce0000000012 */
[----:B------:R0:W-:Y:S04]  /*03e0*/  STG.E.64 desc[UR8][R10.64], R22 ;  /* 0x000000160a007986 */ /* 0x0001e8000c101b08 */
[----:B-1----:R-:W3:Y:S04]  /*03f0*/  LDG.E.64 R16, desc[UR8][R12.64] ;  /* 0x000000080c107981 */ /* 0x002ee8000c1e1b00 */
[----:B------:R-:W3:Y:S02]  /*0400*/  LDG.E.64 R14, desc[UR8][R28.64] ;  /* 0x000000081c0e7981 */ /* 0x000ee4000c1e1b00 */
[----:B---3--:R-:W-:Y:S01]  /*0410*/  DFMA R16, R16, R14, R22 ;  /* 0x0000000e1010722b */ /* 0x008fe20000000016 */
[----:B------:R-:W-:-:S06]  /*0420*/  IMAD.WIDE R14, R7, 0x8, R28 ;  /* 0x00000008070e7825 */ /* 0x000fcc00078e021c */
[----:B------:R1:W-:Y:S04]  /*0430*/  STG.E.64 desc[UR8][R10.64], R16 ;  /* 0x000000100a007986 */ /* 0x0003e8000c101b08 */
[----:B--2---:R-:W2:Y:S04]  /*0440*/  LDG.E.64 R18, desc[UR8][R12.64+0x8] ;  /* 0x000008080c127981 */ /* 0x004ea8000c1e1b00 */
[----:B------:R-:W2:Y:S02]  /*0450*/  LDG.E.64 R20, desc[UR8][R14.64] ;  /* 0x000000080e147981 */ /* 0x000ea4000c1e1b00 */
[----:B--2---:R-:W-:Y:S01]  /*0460*/  DFMA R18, R18, R20, R16 ;  /* 0x000000141212722b */ /* 0x004fe20000000010 */
[----:B------:R-:W-:-:S06]  /*0470*/  IMAD.WIDE R20, R7, 0x8, R14 ;  /* 0x0000000807147825 */ /* 0x000fcc00078e020e */
[----:B------:R2:W-:Y:S04]  /*0480*/  STG.E.64 desc[UR8][R10.64], R18 ;  /* 0x000000120a007986 */ /* 0x0005e8000c101b08 */
[----:B0-----:R-:W3:Y:S04]  /*0490*/  LDG.E.64 R22, desc[UR8][R12.64+0x10] ;  /* 0x000010080c167981 */ /* 0x001ee8000c1e1b00 */
[----:B------:R-:W3:Y:S02]  /*04a0*/  LDG.E.64 R24, desc[UR8][R20.64] ;  /* 0x0000000814187981 */ /* 0x000ee4000c1e1b00 */
[----:B---3--:R-:W-:Y:S01]  /*04b0*/  DFMA R22, R22, R24, R18 ;  /* 0x000000181616722b */ /* 0x008fe20000000012 */
[----:B------:R-:W-:-:S06]  /*04c0*/  IMAD.WIDE R24, R7, 0x8, R20 ;  /* 0x0000000807187825 */ /* 0x000fcc00078e0214 */
[----:B------:R2:W-:Y:S04]  /*04d0*/  STG.E.64 desc[UR8][R10.64], R22 ;  /* 0x000000160a007986 */ /* 0x0005e8000c101b08 */
[----:B------:R-:W3:Y:S04]  /*04e0*/  LDG.E.64 R24, desc[UR8][R24.64] ;  /* 0x0000000818187981 */ /* 0x000ee8000c1e1b00 */
[----:B-1----:R0:W3:Y:S01]  /*04f0*/  LDG.E.64 R16, desc[UR8][R12.64+0x18] ;  /* 0x000018080c107981 */ /* 0x0020e2000c1e1b00 */
[----:B------:R-:W-:-:S04]  /*0500*/  IADD3 R6, PT, PT, R6, 0x8, RZ ;  /* 0x0000000806067810 */ /* 0x000fc80007ffe0ff */
[----:B------:R-:W-:Y:S01]  /*0510*/  ISETP.NE.AND P0, PT, R6, RZ, PT ;  /* 0x000000ff0600720c */ /* 0x000fe20003f05270 */
[----:B------:R-:W-:Y:S01]  /*0520*/  IMAD R26, R7, 0x8, R26 ;  /* 0x00000008071a7824 */ /* 0x000fe200078e021a */
[----:B0-----:R-:W-:-:S04]  /*0530*/  IADD3 R12, P1, PT, R12, 0x40, RZ ;  /* 0x000000400c0c7810 */ /* 0x001fc80007f3e0ff */
[----:B------:R-:W-:Y:S01]  /*0540*/  IADD3.X R13, PT, PT, RZ, R13, RZ, P1, !PT ;  /* 0x0000000dff0d7210 */ /* 0x000fe20000ffe4ff */
[----:B---3--:R-:W-:-:S07]  /*0550*/  DFMA R16, R16, R24, R22 ;  /* 0x000000181010722b */ /* 0x008fce0000000016 */
[----:B------:R2:W-:Y:S01]  /*0560*/  STG.E.64 desc[UR8][R10.64], R16 ;  /* 0x000000100a007986 */ /* 0x0005e2000c101b08 */
[----:B------:R-:W-:Y:S05]  /*0570*/  @P0 BRA `(.L_x_10) ;  /* 0xfffffffc00440947 */ /* 0x000fea000383ffff */
.L_x_9:
[----:B------:R-:W-:-:S13]  /*0580*/  ISETP.NE.AND P0, PT, R3, RZ, PT ;  /* 0x000000ff0300720c */ /* 0x000fda0003f05270 */
[----:B------:R-:W-:Y:S05]  /*0590*/  @!P0 BRA `(.L_x_11) ;  /* 0x0000000400208947 */ /* 0x000fea0003800000 */
[----:B------:R-:W-:Y:S01]  /*05a0*/  IADD3 R6, PT, PT, R3, -0x1, RZ ;  /* 0xffffffff03067810 */ /* 0x000fe20007ffe0ff */
[----:B------:R-:W-:-:S03]  /*05b0*/  ULOP3.LUT UP0, UR6, UR5, 0x3, URZ, 0xc0, !UPT ;  /* 0x0000000305067892 */ /* 0x000fc6000f80c0ff */
[----:B------:R-:W-:-:S13]  /*05c0*/  ISETP.GE.U32.AND P0, PT, R6, 0x3, PT ;  /* 0x000000030600780c */ /* 0x000fda0003f06070 */
[----:B------:R-:W-:Y:S05]  /*05d0*/  @!P0 BRA `(.L_x_12) ;  /* 0x00000000007c8947 */ /* 0x000fea0003800000 */
[----:B--2---:R-:W0:Y:S01]  /*05e0*/  LDC.64 R18, c[0x0][0x390] ;  /* 0x0000e400ff127b82 */ /* 0x004e220000000a00 */
[----:B------:R-:W-:Y:S01]  /*05f0*/  IADD3 R9, PT, PT, R8, UR4, RZ ;  /* 0x0000000408097c10 */ /* 0x000fe2000fffe0ff */
[----:B------:R-:W-:Y:S01]  /*0600*/  IMAD R15, R7, UR4, R0 ;  /* 0x00000004070f7c24 */ /* 0x000fe2000f8e0200 */
[----:B------:R-:W1:Y:S05]  /*0610*/  LDCU.64 UR12, c[0x0][0x390] ;  /* 0x00007200ff0c77ac */ /* 0x000e6a0008000a00 */
[----:B------:R-:W2:Y:S01]  /*0620*/  LDC.64 R12, c[0x0][0x398] ;  /* 0x0000e600ff0c7b82 */ /* 0x000ea20000000a00 */
[----:B0-----:R-:W-:-:S06]  /*0630*/  IMAD.WIDE.U32 R18, R9, 0x8, R18 ;  /* 0x0000000809127825 */ /* 0x001fcc00078e0012 */
[----:B------:R-:W3:Y:S01]  /*0640*/  LDG.E.64 R18, desc[UR8][R18.64] ;  /* 0x0000000812127981 */ /* 0x000ee2000c1e1b00 */
[----:B--2---:R-:W-:-:S05]  /*0650*/  IMAD.WIDE R12, R15, 0x8, R12 ;  /* 0x000000080f0c7825 */ /* 0x004fca00078e020c */
[----:B------:R-:W3:Y:S01]  /*0660*/  LDG.E.64 R20, desc[UR8][R12.64] ;  /* 0x000000080c147981 */ /* 0x000ee2000c1e1b00 */
[----:B------:R-:W-:-:S04]  /*0670*/  IADD3 R6, P0, PT, R8, UR4, RZ ;  /* 0x0000000408067c10 */ /* 0x000fc8000ff1e0ff */
[----:B------:R-:W-:Y:S02]  /*0680*/  IADD3.X R9, PT, PT, RZ, RZ, RZ, P0, !PT ;  /* 0x000000ffff097210 */ /* 0x000fe400007fe4ff */
[----:B-1----:R-:W-:-:S04]  /*0690*/  LEA R14, P0, R6, UR12, 0x3 ;  /* 0x0000000c060e7c11 */ /* 0x002fc8000f8018ff */
[----:B------:R-:W-:Y:S01]  /*06a0*/  LEA.HI.X R15, R6, UR13, R9, 0x3, P0 ;  /* 0x0000000d060f7c11 */ /* 0x000fe200080f1c09 */
[----:B---3-5:R-:W-:Y:S01]  /*06b0*/  DFMA R16, R18, R20, R16 ;  /* 0x000000141210722b */ /* 0x028fe20000000010 */
[----:B------:R-:W-:-:S06]  /*06c0*/  IMAD.WIDE R20, R7, 0x8, R12 ;  /* 0x0000000807147825 */ /* 0x000fcc00078e020c */
[----:B------:R0:W-:Y:S04]  /*06d0*/  STG.E.64 desc[UR8][R10.64], R16 ;  /* 0x000000100a007986 */ /* 0x0001e8000c101b08 */
[----:B------:R-:W2:Y:S04]  /*06e0*/  LDG.E.64 R22, desc[UR8][R20.64] ;  /* 0x0000000814167981 */ /* 0x000ea8000c1e1b00 */
[----:B------:R-:W2:Y:S02]  /*06f0*/  LDG.E.64 R18, desc[UR8][R14.64+0x8] ;  /* 0x000008080e127981 */ /* 0x000ea4000c1e1b00 */
[----:B--2---:R-:W-:Y:S01]  /*0700*/  DFMA R18, R18, R22, R16 ;  /* 0x000000161212722b */ /* 0x004fe20000000010 */
[----:B------:R-:W-:-:S06]  /*0710*/  IMAD.WIDE R22, R7, 0x8, R20 ;  /* 0x0000000807167825 */ /* 0x000fcc00078e0214 */
[----:B------:R1:W-:Y:S04]  /*0720*/  STG.E.64 desc[UR8][R10.64], R18 ;  /* 0x000000120a007986 */ /* 0x0003e8000c101b08 */
[----:B------:R-:W2:Y:S04]  /*0730*/  LDG.E.64 R12, desc[UR8][R14.64+0x10] ;  /* 0x000010080e0c7981 */ /* 0x000ea8000c1e1b00 */
[----:B------:R-:W2:Y:S02]  /*0740*/  LDG.E.64 R24, desc[UR8][R22.64] ;  /* 0x0000000816187981 */ /* 0x000ea4000c1e1b00 */
[----:B--2---:R-:W-:Y:S01]  /*0750*/  DFMA R12, R12, R24, R18 ;  /* 0x000000180c0c722b */ /* 0x004fe20000000012 */
[----:B------:R-:W-:-:S06]  /*0760*/  IMAD.WIDE R24, R7, 0x8, R22 ;  /* 0x0000000807187825 */ /* 0x000fcc00078e0216 */
[----:B------:R1:W-:Y:S04]  /*0770*/  STG.E.64 desc[UR8][R10.64], R12 ;  /* 0x0000000c0a007986 */ /* 0x0003e8000c101b08 */
[----:B0-----:R-:W2:Y:S04]  /*0780*/  LDG.E.64 R16, desc[UR8][R14.64+0x18] ;  /* 0x000018080e107981 */ /* 0x001ea8000c1e1b00 */
[----:B------:R-:W2:Y:S01]  /*0790*/  LDG.E.64 R24, desc[UR8][R24.64] ;  /* 0x0000000818187981 */ /* 0x000ea2000c1e1b00 */
[----:B------:R-:W-:Y:S01]  /*07a0*/  UIADD3 UR4, UPT, UPT, UR4, 0x4, URZ ;  /* 0x0000000404047890 */ /* 0x000fe2000fffe0ff */
[----:B--2---:R-:W-:-:S07]  /*07b0*/  DFMA R16, R16, R24, R12 ;  /* 0x000000181010722b */ /* 0x004fce000000000c */
[----:B------:R1:W-:Y:S04]  /*07c0*/  STG.E.64 desc[UR8][R10.64], R16 ;  /* 0x000000100a007986 */ /* 0x0003e8000c101b08 */
.L_x_12:
[----:B------:R-:W-:Y:S05]  /*07d0*/  BRA.U !UP0, `(.L_x_11) ;  /* 0x0000000108907547 */ /* 0x000fea000b800000 */
[----:B------:R-:W-:Y:S02]  /*07e0*/  UISETP.NE.AND UP0, UPT, UR6, 0x1, UPT ;  /* 0x000000010600788c */ /* 0x000fe4000bf05270 */
[----:B------:R-:W-:-:S04]  /*07f0*/  ULOP3.LUT UR5, UR5, 0x1, URZ, 0xc0, !UPT ;  /* 0x0000000105057892 */ /* 0x000fc8000f8ec0ff */
[----:B------:R-:W-:-:S03]  /*0800*/  UISETP.NE.U32.AND UP1, UPT, UR5, 0x1, UPT ;  /* 0x000000010500788c */ /* 0x000fc6000bf25070 */
[----:B------:R-:W-:Y:S08]  /*0810*/  BRA.U !UP0, `(.L_x_13) ;  /* 0x0000000108547547 */ /* 0x000ff0000b800000 */
[----:B-1----:R-:W0:Y:S01]  /*0820*/  LDC.64 R12, c[0x0][0x390] ;  /* 0x0000e400ff0c7b82 */ /* 0x002e220000000a00 */
[----:B--2---:R-:W-:Y:S01]  /*0830*/  VIADD R23, R8, UR4 ;  /* 0x0000000408177c36 */ /* 0x004fe20008000000 */
[----:B------:R-:W1:Y:S01]  /*0840*/  LDCU.64 UR6, c[0x0][0x390] ;  /* 0x00007200ff0677ac */ /* 0x000e620008000a00 */
[----:B------:R-:W-:-:S05]  /*0850*/  IMAD R9, R7, UR4, R0 ;  /* 0x0000000407097c24 */ /* 0x000fca000f8e0200 */
[----:B------:R-:W2:Y:S01]  /*0860*/  LDC.64 R14, c[0x0][0x398] ;  /* 0x0000e600ff0e7b82 */ /* 0x000ea20000000a00 */
[----:B0-----:R-:W-:-:S05]  /*0870*/  IMAD.WIDE.U32 R22, R23, 0x8, R12 ;  /* 0x0000000817167825 */ /* 0x001fca00078e000c */
        /* <DEDUP_REMOVED lines=11> */
[----:B------:R-:W2:Y:S01]  /*0930*/  LDG.E.64 R12, desc[UR8][R12.64+0x8] ;  /* 0x000008080c0c7981 */ /* 0x000ea2000c1e1b00 */
[----:B------:R-:W-:Y:S01]  /*0940*/  UIADD3 UR4, UPT, UPT, UR4, 0x2, URZ ;  /* 0x0000000204047890 */ /* 0x000fe2000fffe0ff */
[----:B--2---:R-:W-:-:S07]  /*0950*/  DFMA R16, R12, R16, R18 ;  /* 0x000000100c10722b */ /* 0x004fce0000000012 */
[----:B------:R0:W-:Y:S04]  /*0960*/  STG.E.64 desc[UR8][R10.64], R16 ;  /* 0x000000100a007986 */ /* 0x0001e8000c101b08 */
.L_x_13:
[----:B------:R-:W-:Y:S05]  /*0970*/  BRA.U UP1, `(.L_x_11) ;  /* 0x0000000101287547 */ /* 0x000fea000b800000 */
[----:B-1----:R-:W1:Y:S01]  /*0980*/  LDC.64 R12, c[0x0][0x390] ;  /* 0x0000e400ff0c7b82 */ /* 0x002e620000000a00 */
[----:B------:R-:W-:Y:S01]  /*0990*/  IADD3 R9, PT, PT, R8, UR4, RZ ;  /* 0x0000000408097c10 */ /* 0x000fe2000fffe0ff */
[----:B0-2---:R-:W-:-:S06]  /*09a0*/  IMAD R19, R7, UR4, R0 ;  /* 0x0000000407137c24 */ /* 0x005fcc000f8e0200 */
[----:B------:R-:W0:Y:S01]  /*09b0*/  LDC.64 R14, c[0x0][0x398] ;  /* 0x0000e600ff0e7b82 */ /* 0x000e220000000a00 */
[----:B-1----:R-:W-:-:S06]  /*09c0*/  IMAD.WIDE.U32 R6, R9, 0x8, R12 ;  /* 0x0000000809067825 */ /* 0x002fcc00078e000c */
[----:B------:R-:W2:Y:S01]  /*09d0*/  LDG.E.64 R6, desc[UR8][R6.64] ;  /* 0x0000000806067981 */ /* 0x000ea2000c1e1b00 */
[----:B0-----:R-:W-:-:S06]  /*09e0*/  IMAD.WIDE R8, R19, 0x8, R14 ;  /* 0x0000000813087825 */ /* 0x001fcc00078e020e */
[----:B------:R-:W2:Y:S02]  /*09f0*/  LDG.E.64 R8, desc[UR8][R8.64] ;  /* 0x0000000808087981 */ /* 0x000ea4000c1e1b00 */
[----:B--2--5:R-:W-:-:S07]  /*0a00*/  DFMA R16, R6, R8, R16 ;  /* 0x000000080610722b */ /* 0x024fce0000000010 */
[----:B------:R3:W-:Y:S04]  /*0a10*/  STG.E.64 desc[UR8][R10.64], R16 ;  /* 0x000000100a007986 */ /* 0x0007e8000c101b08 */
.L_x_11:
[----:B------:R-:W-:-:S04]  /*0a20*/  IADD3 R5, PT, PT, R5, 0x1, RZ ;  /* 0x0000000105057810 */ /* 0x000fc80007ffe0ff */
[----:B------:R-:W-:-:S13]  /*0a30*/  ISETP.NE.AND P0, PT, R5, 0xa, PT ;  /* 0x0000000a0500780c */ /* 0x000fda0003f05270 */
[----:B------:R-:W-:Y:S05]  /*0a40*/  @!P0 EXIT ;  /* 0x000000000000894d */ /* 0x000fea0003800000 */
[----:B------:R-:W-:Y:S05]  /*0a50*/  BRA `(.L_x_14) ;  /* 0xfffffff400c47947 */ /* 0x000fea000383ffff */
.L_x_8:
[----:B------:R-:W-:-:S13]  /*0a60*/  ISETP.GE.OR P0, PT, R2, UR10, P0 ;  /* 0x0000000a02007c0c */ /* 0x000fda0008706670 */
[----:B------:R-:W-:Y:S05]  /*0a70*/  @P0 EXIT ;  /* 0x000000000000094d */ /* 0x000fea0003800000 */
[----:B------:R-:W0:Y:S01]  /*0a80*/  LDC R5, c[0x0][0x388] ;  /* 0x0000e200ff057b82 */ /* 0x000e220000000800 */
[----:B------:R-:W-:Y:S01]  /*0a90*/  IMAD.MOV.U32 R3, RZ, RZ, RZ ;  /* 0x000000ffff037224 */ /* 0x000fe200078e00ff */
[C---:B0-----:R-:W-:Y:S02]  /*0aa0*/  LOP3.LUT R4, R5.reuse, 0x7, RZ, 0xc0, !PT ;  /* 0x0000000705047812 */ /* 0x041fe400078ec0ff */
[----:B------:R-:W-:-:S07]  /*0ab0*/  LOP3.LUT R5, R5, 0x7ffffff8, RZ, 0xc0, !PT ;  /* 0x7ffffff805057812 */ /* 0x000fce00078ec0ff */
.L_x_21:
[----:B0-----:R-:W0:Y:S01]  /*0ac0*/  LDC R6, c[0x0][0x388] ;  /* 0x0000e200ff067b82 */ /* 0x001e220000000800 */
[----:B-1----:R-:W1:Y:S01]  /*0ad0*/  LDCU UR4, c[0x0][0x380] ;  /* 0x00007000ff0477ac */ /* 0x002e620008000800 */
[----:B------:R-:W-:Y:S01]  /*0ae0*/  IADD3 R13, PT, PT, R2, R3, RZ ;  /* 0x00000003020d7210 */ /* 0x000fe20007ffe0ff */
[----:B------:R-:W-:Y:S01]  /*0af0*/  BSSY.RECONVERGENT B0, `(.L_x_15) ;  /* 0x000008b000007945 */ /* 0x000fe20003800200 */
[----:B------:R-:W-:-:S04]  /*0b00*/  IADD3 R3, PT, PT, R3, 0x1, RZ ;  /* 0x0000000103037810 */ /* 0x000fc80007ffe0ff */
[----:B------:R-:W-:Y:S02]  /*0b10*/  ISETP.NE.AND P1, PT, R3, 0xa, PT ;  /* 0x0000000a0300780c */ /* 0x000fe40003f25270 */
[----:B0-----:R-:W-:-:S04]  /*0b20*/  ISETP.GE.AND P0, PT, R6, 0x1, PT ;  /* 0x000000010600780c */ /* 0x001fc80003f06270 */
[----:B-1----:R-:W-:-:S13]  /*0b30*/  ISETP.GE.OR P0, PT, R13, UR4, !P0 ;  /* 0x000000040d007c0c */ /* 0x002fda000c706670 */
[----:B--23-5:R-:W-:Y:S05]  /*0b40*/  @P0 BRA `(.L_x_16) ;  /* 0x0000000800140947 */ /* 0x02cfea0003800000 */
[----:B------:R-:W0:Y:S08]  /*0b50*/  LDC R7, c[0x0][0x384] ;  /* 0x0000e100ff077b82 */ /* 0x000e300000000800 */
[----:B------:R-:W1:Y:S01]  /*0b60*/  LDC.64 R10, c[0x0][0x3a0] ;  /* 0x0000e800ff0a7b82 */ /* 0x000e620000000a00 */
[----:B0-----:R-:W-:-:S04]  /*0b70*/  IMAD R9, R13, R7, R0 ;  /* 0x000000070d097224 */ /* 0x001fc800078e0200 */
[----:B-1----:R-:W-:-:S05]  /*0b80*/  IMAD.WIDE R10, R9, 0x8, R10 ;  /* 0x00000008090a7825 */ /* 0x002fca00078e020a */
[----:B------:R0:W5:Y:S01]  /*0b90*/  LDG.E.64 R24, desc[UR8][R10.64] ;  /* 0x000000080a187981 */ /* 0x000162000c1e1b00 */
[----:B------:R-:W-:Y:S01]  /*0ba0*/  ISETP.GE.U32.AND P0, PT, R6, 0x8, PT ;  /* 0x000000080600780c */ /* 0x000fe20003f06070 */
[----:B------:R-:W-:Y:S01]  /*0bb0*/  IMAD R9, R13, R6, RZ ;  /* 0x000000060d097224 */ /* 0x000fe200078e02ff */
[----:B------:R-:W-:-:S11]  /*0bc0*/  MOV R8, RZ ;  /* 0x000000ff00087202 */ /* 0x000fd60000000f00 */
[----:B0-----:R-:W-:Y:S05]  /*0bd0*/  @!P0 BRA `(.L_x_17) ;  /* 0x0000000000c88947 */ /* 0x001fea0003800000 */
[----:B------:R-:W-:-:S05]  /*0be0*/  UMOV UR4, URZ ;  /* 0x000000ff00047c82 */ /* 0x000fca0008000000 */
.L_x_18:
[----:B------:R-:W0:Y:S01]  /*0bf0*/  LDC.64 R12, c[0x0][0x390] ;  /* 0x0000e400ff0c7b82 */ /* 0x000e220000000a00 */
[----:B-1----:R-:W-:Y:S02]  /*0c00*/  VIADD R17, R9, UR4 ;  /* 0x0000000409117c36 */ /* 0x002fe40008000000 */
[----:B------:R-:W-:-:S05]  /*0c10*/  IMAD R19, R7, UR4, R0 ;  /* 0x0000000407137c24 */ /* 0x000fca000f8e0200 */
[----:B------:R-:W1:Y:S01]  /*0c20*/  LDC.64 R14, c[0x0][0x398] ;  /* 0x0000e600ff0e7b82 */ /* 0x000e620000000a00 */
[----:B0-----:R-:W-:-:S05]  /*0c30*/  IMAD.WIDE.U32 R12, R17, 0x8, R12 ;  /* 0x00000008110c7825 */ /* 0x001fca00078e000c */
[----:B------:R-:W2:Y:S01]  /*0c40*/  LDG.E.64 R16, desc[UR8][R12.64] ;  /* 0x000000080c107981 */ /* 0x000ea2000c1e1b00 */
[----:B-1----:R-:W-:-:S05]  /*0c50*/  IMAD.WIDE R14, R19, 0x8, R14 ;  /* 0x00000008130e7825 */ /* 0x002fca00078e020e */
[----:B------:R-:W2:Y:S02]  /*0c60*/  LDG.E.64 R18, desc[UR8][R14.64] ;  /* 0x000000080e127981 */ /* 0x000ea4000c1e1b00 */
[----:B--2--5:R-:W-:Y:S01]  /*0c70*/  DFMA R24, R16, R18, R24 ;  /* 0x000000121018722b */ /* 0x024fe20000000018 */
        /* <DEDUP_REMOVED lines=18> */
[----:B------:R-:W3:Y:S01]  /*0da0*/  LDG.E.64 R26, desc[UR8][R16.64] ;  /* 0x00000008101a7981 */ /* 0x000ee2000c1e1b00 */
[----:B------:R-:W-:Y:S01]  /*0db0*/  IMAD.WIDE R18, R7, 0x8, R16 ;  /* 0x0000000807127825 */ /* 0x000fe200078e0210 */
[----:B---3--:R-:W-:-:S07]  /*0dc0*/  DFMA R20, R20, R26, R24 ;  /* 0x0000001a1414722b */ /* 0x008fce0000000018 */
[----:B------:R1:W-:Y:S04]  /*0dd0*/  STG.E.64 desc[UR8][R10.64], R20 ;  /* 0x000000140a007986 */ /* 0x0003e8000c101b08 */
[----:B--2---:R-:W2:Y:S04]  /*0de0*/  LDG.E.64 R22, desc[UR8][R12.64+0x28] ;  /* 0x000028080c167981 */ /* 0x004ea8000c1e1b00 */
[----:B------:R-:W2:Y:S01]  /*0df0*/  LDG.E.64 R26, desc[UR8][R18.64] ;  /* 0x00000008121a7981 */ /* 0x000ea2000c1e1b00 */
[----:B------:R-:W-:Y:S01]  /*0e00*/  IMAD.WIDE R14, R7, 0x8, R18 ;  /* 0x00000008070e7825 */ /* 0x000fe200078e0212 */
[----:B--2---:R-:W-:-:S07]  /*0e10*/  DFMA R22, R22, R26, R20 ;  /* 0x0000001a1616722b */ /* 0x004fce0000000014 */
[----:B------:R1:W-:Y:S04]  /*0e20*/  STG.E.64 desc[UR8][R10.64], R22 ;  /* 0x000000160a007986 */ /* 0x0003e8000c101b08 */
[----:B0-----:R-:W2:Y:S04]  /*0e30*/  LDG.E.64 R24, desc[UR8][R12.64+0x30] ;  /* 0x000030080c187981 */ /* 0x001ea8000c1e1b00 */
[----:B------:R-:W2:Y:S02]  /*0e40*/  LDG.E.64 R26, desc[UR8][R14.64] ;  /* 0x000000080e1a7981 */ /* 0x000ea4000c1e1b00 */
[----:B--2---:R-:W-:Y:S01]  /*0e50*/  DFMA R16, R24, R26, R22 ;  /* 0x0000001a1810722b */ /* 0x004fe20000000016 */
[----:B------:R-:W-:-:S06]  /*0e60*/  IMAD.WIDE R26, R7, 0x8, R14 ;  /* 0x00000008071a7825 */ /* 0x000fcc00078e020e */
[----:B------:R1:W-:Y:S04]  /*0e70*/  STG.E.64 desc[UR8][R10.64], R16 ;  /* 0x000000100a007986 */ /* 0x0003e8000c101b08 */
[----:B------:R-:W2:Y:S04]  /*0e80*/  LDG.E.64 R24, desc[UR8][R12.64+0x38] ;  /* 0x000038080c187981 */ /* 0x000ea8000c1e1b00 */
[----:B------:R-:W2:Y:S01]  /*0e90*/  LDG.E.64 R26, desc[UR8][R26.64] ;  /* 0x000000081a1a7981 */ /* 0x000ea2000c1e1b00 */
[----:B------:R-:W-:-:S06]  /*0ea0*/  UIADD3 UR4, UPT, UPT, UR4, 0x8, URZ ;  /* 0x0000000804047890 */ /* 0x000fcc000fffe0ff */
[----:B------:R-:W-:Y:S01]  /*0eb0*/  ISETP.NE.AND P0, PT, R5, UR4, PT ;  /* 0x0000000405007c0c */ /* 0x000fe2000bf05270 */
[----:B--2---:R-:W-:-:S07]  /*0ec0*/  DFMA R24, R24, R26, R16 ;  /* 0x0000001a1818722b */ /* 0x004fce0000000010 */
[----:B------:R1:W-:Y:S05]  /*0ed0*/  STG.E.64 desc[UR8][R10.64], R24 ;  /* 0x000000180a007986 */ /* 0x0003ea000c101b08 */
[----:B------:R-:W-:Y:S05]  /*0ee0*/  @P0 BRA `(.L_x_18) ;  /* 0xfffffffc00400947 */ /* 0x000fea000383ffff */
[----:B------:R-:W-:-:S07]  /*0ef0*/  MOV R8, R5 ;  /* 0x0000000500087202 */ /* 0x000fce0000000f00 */
.L_x_17:
[----:B------:R-:W-:-:S13]  /*0f00*/  ISETP.NE.AND P0, PT, R4, RZ, PT ;  /* 0x000000ff0400720c */ /* 0x000fda0003f05270 */
[----:B------:R-:W-:Y:S05]  /*0f10*/  @!P0 BRA `(.L_x_16) ;  /* 0x0000000400208947 */ /* 0x000fea0003800000 */
[----:B------:R-:W-:-:S04]  /*0f20*/  IADD3 R12, PT, PT, R4, -0x1, RZ ;  /* 0xffffffff040c7810 */ /* 0x000fc80007ffe0ff */
[----:B------:R-:W-:-:S13]  /*0f30*/  ISETP.GE.U32.AND P0, PT, R12, 0x3, PT ;  /* 0x000000030c00780c */ /* 0x000fda0003f06070 */
[----:B------:R-:W-:Y:S05]  /*0f40*/  @!P0 BRA `(.L_x_19) ;  /* 0x00000000007c8947 */ /* 0x000fea0003800000 */
[----:B------:R-:W0:Y:S01]  /*0f50*/  LDC.64 R12, c[0x0][0x390] ;  /* 0x0000e400ff0c7b82 */ /* 0x000e220000000a00 */
[----:B-1----:R-:W-:Y:S01]  /*0f60*/  IADD3 R21, PT, PT, R9, R8, RZ ;  /* 0x0000000809157210 */ /* 0x002fe20007ffe0ff */
[----:B------:R-:W-:Y:S01]  /*0f70*/  IMAD R15, R8, R7, R0 ;  /* 0x00000007080f7224 */ /* 0x000fe200078e0200 */
[----:B------:R-:W1:Y:S05]  /*0f80*/  LDCU.64 UR4, c[0x0][0x390] ;  /* 0x00007200ff0477ac */ /* 0x000e6a0008000a00 */
[----:B------:R-:W2:Y:S01]  /*0f90*/  LDC.64 R22, c[0x0][0x398] ;  /* 0x0000e600ff167b82 */ /* 0x000ea20000000a00 */
[----:B0-----:R-:W-:-:S05]  /*0fa0*/  IMAD.WIDE.U32 R20, R21, 0x8, R12 ;  /* 0x0000000815147825 */ /* 0x001fca00078e000c */
[----:B------:R-:W3:Y:S01]  /*0fb0*/  LDG.E.64 R16, desc[UR8][R20.64] ;  /* 0x0000000814107981 */ /* 0x000ee2000c1e1b00 */
[----:B--2---:R-:W-:-:S05]  /*0fc0*/  IMAD.WIDE R22, R15, 0x8, R22 ;  /* 0x000000080f167825 */ /* 0x004fca00078e0216 */
[----:B------:R-:W3:Y:S01]  /*0fd0*/  LDG.E.64 R14, desc[UR8][R22.64] ;  /* 0x00000008160e7981 */ /* 0x000ee2000c1e1b00 */
[----:B------:R-:W-:-:S04]  /*0fe0*/  IADD3 R13, P0, PT, R9, R8, RZ ;  /* 0x00000008090d7210 */ /* 0x000fc80007f1e0ff */
        /* <DEDUP_REMOVED lines=18> */
[----:B------:R-:W-:Y:S01]  /*1110*/  VIADD R8, R8, 0x4 ;  /* 0x0000000408087836 */ /* 0x000fe20000000000 */
[----:B--2---:R-:W-:-:S07]  /*1120*/  DFMA R24, R24, R26, R22 ;  /* 0x0000001a1818722b */ /* 0x004fce0000000016 */
[----:B------:R0:W-:Y:S04]  /*1130*/  STG.E.64 desc[UR8][R10.64], R24 ;  /* 0x000000180a007986 */ /* 0x0001e8000c101b08 */
.L_x_19:
[----:B------:R-:W-:-:S13]  /*1140*/  LOP3.LUT P0, R12, R6, 0x3, RZ, 0xc0, !PT ;  /* 0x00000003060c7812 */ /* 0x000fda000780c0ff */
[----:B------:R-:W-:Y:S05]  /*1150*/  @!P0 BRA `(.L_x_16) ;  /* 0x0000000000908947 */ /* 0x000fea0003800000 */
[----:B------:R-:W-:Y:S02]  /*1160*/  ISETP.NE.AND P2, PT, R12, 0x1, PT ;  /* 0x000000010c00780c */ /* 0x000fe40003f45270 */
[----:B------:R-:W-:-:S04]  /*1170*/  LOP3.LUT R6, R6, 0x1, RZ, 0xc0, !PT ;  /* 0x0000000106067812 */ /* 0x000fc800078ec0ff */
[----:B------:R-:W-:-:S07]  /*1180*/  ISETP.NE.U32.AND P0, PT, R6, 0x1, PT ;  /* 0x000000010600780c */ /* 0x000fce0003f05070 */
[----:B------:R-:W-:Y:S06]  /*1190*/  @!P2 BRA `(.L_x_20) ;  /* 0x000000000054a947 */ /* 0x000fec0003800000 */
[----:B------:R-:W2:Y:S01]  /*11a0*/  LDC.64 R14, c[0x0][0x390] ;  /* 0x0000e400ff0e7b82 */ /* 0x000ea20000000a00 */
[----:B0-----:R-:W-:Y:S01]  /*11b0*/  IADD3 R19, PT, PT, R9, R8, RZ ;  /* 0x0000000809137210 */ /* 0x001fe20007ffe0ff */
[----:B-1----:R-:W-:Y:S01]  /*11c0*/  IMAD R17, R8, R7, R0 ;  /* 0x0000000708117224 */ /* 0x002fe200078e0200 */
[----:B------:R-:W0:Y:S05]  /*11d0*/  LDCU.64 UR4, c[0x0][0x390] ;  /* 0x00007200ff0477ac */ /* 0x000e2a0008000a00 */
[----:B------:R-:W1:Y:S01]  /*11e0*/  LDC.64 R12, c[0x0][0x398] ;  /* 0x0000e600ff0c7b82 */ /* 0x000e620000000a00 */
[----:B--2---:R-:W-:-:S06]  /*11f0*/  IMAD.WIDE.U32 R18, R19, 0x8, R14 ;  /* 0x0000000813127825 */ /* 0x004fcc00078e000e */
[----:B------:R-:W2:Y:S01]  /*1200*/  LDG.E.64 R18, desc[UR8][R18.64] ;  /* 0x0000000812127981 */ /* 0x000ea2000c1e1b00 */
[----:B-1----:R-:W-:-:S05]  /*1210*/  IMAD.WIDE R12, R17, 0x8, R12 ;  /* 0x00000008110c7825 */ /* 0x002fca00078e020c */
[----:B------:R-:W2:Y:S01]  /*1220*/  LDG.E.64 R16, desc[UR8][R12.64] ;  /* 0x000000080c107981 */ /* 0x000ea2000c1e1b00 */
[----:B------:R-:W-:-:S04]  /*1230*/  IADD3 R6, P2, PT, R9, R8, RZ ;  /* 0x0000000809067210 */ /* 0x000fc80007f5e0ff */
[----:B------:R-:W-:Y:S02]  /*1240*/  IADD3.X R15, PT, PT, RZ, RZ, RZ, P2, !PT ;  /* 0x000000ffff0f7210 */ /* 0x000fe400017fe4ff */
[----:B0-----:R-:W-:Y:S01]  /*1250*/  LEA R14, P2, R6, UR4, 0x3 ;  /* 0x00000004060e7c11 */ /* 0x001fe2000f8418ff */
[----:B------:R-:W-:-:S03]  /*1260*/  IMAD.WIDE R20, R7, 0x8, R12 ;  /* 0x0000000807147825 */ /* 0x000fc600078e020c */
[----:B------:R-:W-:Y:S01]  /*1270*/  LEA.HI.X R15, R6, UR5, R15, 0x3, P2 ;  /* 0x00000005060f7c11 */ /* 0x000fe200090f1c0f */
[----:B--2--5:R-:W-:-:S07]  /*1280*/  DFMA R16, R18, R16, R24 ;  /* 0x000000101210722b */ /* 0x024fce0000000018 */
[----:B------:R2:W-:Y:S04]  /*1290*/  STG.E.64 desc[UR8][R10.64], R16 ;  /* 0x000000100a007986 */ /* 0x0005e8000c101b08 */
[----:B------:R-:W3:Y:S04]  /*12a0*/  LDG.E.64 R24, desc[UR8][R20.64] ;  /* 0x0000000814187981 */ /* 0x000ee8000c1e1b00 */
[----:B------:R-:W3:Y:S01]  /*12b0*/  LDG.E.64 R14, desc[UR8][R14.64+0x8] ;  /* 0x000008080e0e7981 */ /* 0x000ee2000c1e1b00 */
[----:B------:R-:W-:Y:S01]  /*12c0*/  IADD3 R8, PT, PT, R8, 0x2, RZ ;  /* 0x0000000208087810 */ /* 0x000fe20007ffe0ff */
[----:B---3--:R-:W-:-:S07]  /*12d0*/  DFMA R24, R14, R24, R16 ;  /* 0x000000180e18722b */ /* 0x008fce0000000010 */
[----:B------:R2:W-:Y:S04]  /*12e0*/  STG.E.64 desc[UR8][R10.64], R24 ;  /* 0x000000180a007986 */ /* 0x0005e8000c101b08 */
.L_x_20:
[----:B------:R-:W-:Y:S05]  /*12f0*/  @P0 BRA `(.L_x_16) ;  /* 0x0000000000280947 */ /* 0x000fea0003800000 */
[----:B------:R-:W3:Y:S01]  /*1300*/  LDC.64 R14, c[0x0][0x390] ;  /* 0x0000e400ff0e7b82 */ /* 0x000ee20000000a00 */
[----:B------:R-:W-:Y:S01]  /*1310*/  IADD3 R9, PT, PT, R9, R8, RZ ;  /* 0x0000000809097210 */ /* 0x000fe20007ffe0ff */
[----:B012---:R-:W-:-:S06]  /*1320*/  IMAD R17, R8, R7, R0 ;  /* 0x0000000708117224 */ /* 0x007fcc00078e0200 */
[----:B------:R-:W0:Y:S01]  /*1330*/  LDC.64 R12, c[0x0][0x398] ;  /* 0x0000e600ff0c7b82 */ /* 0x000e220000000a00 */
[----:B---3--:R-:W-:-:S06]  /*1340*/  IMAD.WIDE.U32 R6, R9, 0x8, R14 ;  /* 0x0000000809067825 */ /* 0x008fcc00078e000e */
[----:B------:R-:W2:Y:S01]  /*1350*/  LDG.E.64 R6, desc[UR8][R6.64] ;  /* 0x0000000806067981 */ /* 0x000ea2000c1e1b00 */
[----:B0-----:R-:W-:-:S06]  /*1360*/  IMAD.WIDE R12, R17, 0x8, R12 ;  /* 0x00000008110c7825 */ /* 0x001fcc00078e020c */
[----:B------:R-:W2:Y:S02]  /*1370*/  LDG.E.64 R12, desc[UR8][R12.64] ;  /* 0x000000080c0c7981 */ /* 0x000ea4000c1e1b00 */
[----:B--2--5:R-:W-:-:S07]  /*1380*/  DFMA R24, R6, R12, R24 ;  /* 0x0000000c0618722b */ /* 0x024fce0000000018 */
[----:B------:R3:W-:Y:S04]  /*1390*/  STG.E.64 desc[UR8][R10.64], R24 ;  /* 0x000000180a007986 */ /* 0x0007e8000c101b08 */
.L_x_16:
[----:B------:R-:W-:Y:S05]  /*13a0*/  BSYNC.RECONVERGENT B0 ;  /* 0x0000000000007941 */ /* 0x000fea0003800200 */
.L_x_15:
[----:B------:R-:W-:Y:S05]  /*13b0*/  @P1 BRA `(.L_x_21) ;  /* 0xfffffff400c01947 */ /* 0x000fea000383ffff */
[----:B------:R-:W-:Y:S05]  /*13c0*/  EXIT ;  /* 0x000000000000794d */ /* 0x000fea0003800000 */
.L_x_22:
        /* <DEDUP_REMOVED lines=11> */
.L_x_54:


//--------------------- .text._Z4gpu3iiiPdS_S_    --------------------------
	.section	.text._Z4gpu3iiiPdS_S_,"ax",@progbits
	.align	128
        .global         _Z4gpu3iiiPdS_S_
        .type           _Z4gpu3iiiPdS_S_,@function
        .size           _Z4gpu3iiiPdS_S_,(.L_x_55 - _Z4gpu3iiiPdS_S_)
        .other          _Z4gpu3iiiPdS_S_,@"STO_CUDA_ENTRY STV_DEFAULT"
_Z4gpu3iiiPdS_S_:
.text._Z4gpu3iiiPdS_S_:
[----:B------:R-:W-:Y:S01]  /*0000*/  LDC R1, c[0x0][0x37c] ;  /* 0x0000df00ff017b82 */ /* 0x000fe20000000800 */
[----:B------:R-:W0:Y:S07]  /*0010*/  S2R R3, SR_TID.Y ;  /* 0x0000000000037919 */ /* 0x000e2e0000002200 */
[----:B------:R-:W1:Y:S01]  /*0020*/  LDC R4, c[0x0][0x360] ;  /* 0x0000d800ff047b82 */ /* 0x000e620000000800 */
[----:B------:R-:W2:Y:S01]  /*0030*/  LDCU.64 UR8, c[0x0][0x358] ;  /* 0x00006b00ff0877ac */ /* 0x000ea20008000a00 */
[----:B------:R-:W1:Y:S06]  /*0040*/  S2R R5, SR_TID.X ;  /* 0x0000000000057919 */ /* 0x000e6c0000002100 */
[----:B------:R-:W0:Y:S08]  /*0050*/  S2UR UR5, SR_CTAID.Y ;  /* 0x00000000000579c3 */ /* 0x000e300000002600 */
[----:B------:R-:W0:Y:S08]  /*0060*/  LDC R2, c[0x0][0x364] ;  /* 0x0000d900ff027b82 */ /* 0x000e300000000800 */
[----:B------:R-:W3:Y:S08]  /*0070*/  LDC R0, c[0x0][0x384] ;  /* 0x0000e100ff007b82 */ /* 0x000ef00000000800 */
[----:B------:R-:W1:Y:S01]  /*0080*/  S2UR UR4, SR_CTAID.X ;  /* 0x00000000000479c3 */ /* 0x000e620000002500 */
[----:B0-----:R-:W-:Y:S01]  /*0090*/  IMAD R2, R2, UR5, R3 ;  /* 0x0000000502027c24 */ /* 0x001fe2000f8e0203 */
[----:B---3--:R-:W-:-:S04]  /*00a0*/  IADD3 R3, PT, PT, R0, -0x1, RZ ;  /* 0xffffffff00037810 */ /* 0x008fc80007ffe0ff */
[----:B------:R-:W-:Y:S01]  /*00b0*/  ISETP.NE.AND P0, PT, R2, R3, PT ;  /* 0x000000030200720c */ /* 0x000fe20003f05270 */
[----:B-1----:R-:W-:-:S12]  /*00c0*/  IMAD R3, R4, UR4, R5 ;  /* 0x0000000404037c24 */ /* 0x002fd8000f8e0205 */
[----:B--2---:R-:W-:Y:S05]  /*00d0*/  @!P0 BRA `(.L_x_23) ;  /* 0x0000000800848947 */ /* 0x004fea0003800000 */
[----:B------:R-:W0:Y:S01]  /*00e0*/  LDCU UR7, c[0x0][0x388] ;  /* 0x00007100ff0777ac */ /* 0x000e220008000800 */
[----:B------:R-:W-:Y:S02]  /*00f0*/  CS2R R4, SRZ ;  /* 0x0000000000047805 */ /* 0x000fe4000001ff00 */
[----:B------:R-:W-:Y:S01]  /*0100*/  CS2R R22, SRZ ;  /* 0x0000000000167805 */ /* 0x000fe2000001ff00 */
[----:B0-----:R-:W-:-:S09]  /*0110*/  UISETP.GE.AND UP0, UPT, UR7, 0x1, UPT ;  /* 0x000000010700788c */ /* 0x001fd2000bf06270 */
[----:B------:R-:W-:Y:S05]  /*0120*/  BRA.U !UP0, `(.L_x_24) ;  /* 0x0000000908587547 */ /* 0x000fea000b800000 */
[----:B------:R-:W-:Y:S02]  /*0130*/  UISETP.GE.U32.AND UP0, UPT, UR7, 0x8, UPT ;  /* 0x000000080700788c */ /* 0x000fe4000bf06070 */
[----:B------:R-:W-:Y:S01]  /*0140*/  IMAD R28, R2, UR7, RZ ;  /* 0x00000007021c7c24 */ /* 0x000fe2000f8e02ff */
[----:B------:R-:W-:Y:S02]  /*0150*/  CS2R R22, SRZ ;  /* 0x0000000000167805 */ /* 0x000fe4000001ff00 */
[----:B------:R-:W-:Y:S01]  /*0160*/  CS2R R4, SRZ ;  /* 0x0000000000047805 */ /* 0x000fe2000001ff00 */
[----:B------:R-:W-:Y:S01]  /*0170*/  ULOP3.LUT UR5, UR7, 0x7, URZ, 0xc0, !UPT ;  /* 0x0000000707057892 */ /* 0x000fe2000f8ec0ff */
[----:B------:R-:W-:Y:S02]  /*0180*/  UMOV UR4, URZ ;  /* 0x000000ff00047c82 */ /* 0x000fe40008000000 */
[----:B------:R-:W-:Y:S09]  /*0190*/  BRA.U !UP0, `(.L_x_25) ;  /* 0x0000000508007547 */ /* 0x000ff2000b800000 */
[----:B------:R-:W0:Y:S01]  /*01a0*/  LDC.64 R8, c[0x0][0x390] ;  /* 0x0000e400ff087b82 */ /* 0x000e220000000a00 */
[C---:B------:R-:W-:Y:S01]  /*01b0*/  IADD3 R11, PT, PT, R28.reuse, 0x1, RZ ;  /* 0x000000011c0b7810 */ /* 0x040fe20007ffe0ff */
[----:B------:R-:W-:Y:S01]  /*01c0*/  ULOP3.LUT UR4, UR7, 0x7ffffff8, URZ, 0xc0, !UPT ;  /* 0x7ffffff807047892 */ /* 0x000fe2000f8ec0ff */
[----:B------:R-:W-:Y:S02]  /*01d0*/  MOV R25, R3 ;  /* 0x0000000300197202 */ /* 0x000fe40000000f00 */
[----:B------:R-:W-:Y:S01]  /*01e0*/  CS2R R22, SRZ ;  /* 0x0000000000167805 */ /* 0x000fe2000001ff00 */
[----:B------:R-:W-:Y:S01]  /*01f0*/  UIADD3 UR6, UPT, UPT, -UR4, URZ, URZ ;  /* 0x000000ff04067290 */ /* 0x000fe2000fffe1ff */
[----:B0-----:R-:W-:-:S04]  /*0200*/  IMAD.WIDE.U32 R6, R28, 0x8, R8 ;  /* 0x000000081c067825 */ /* 0x001fc800078e0008 */
[----:B------:R-:W-:Y:S01]  /*0210*/  IMAD.WIDE.U32 R8, R11, 0x8, R8 ;  /* 0x000000080b087825 */ /* 0x000fe200078e0008 */
[----:B------:R-:W-:Y:S02]  /*0220*/  IADD3 R6, P0, PT, R6, 0x8, RZ ;  /* 0x0000000806067810 */ /* 0x000fe40007f1e0ff */
[----:B------:R-:W-:-:S03]  /*0230*/  IADD3 R14, P1, PT, R8, 0x20, RZ ;  /* 0x00000020080e7810 */ /* 0x000fc60007f3e0ff */
[----:B------:R-:W-:Y:S01]  /*0240*/  IMAD.X R7, RZ, RZ, R7, P0 ;  /* 0x000000ffff077224 */ /* 0x000fe200000e0607 */
[----:B------:R-:W-:-:S09]  /*0250*/  IADD3.X R15, PT, PT, RZ, R9, RZ, P1, !PT ;  /* 0x00000009ff0f7210 */ /* 0x000fd20000ffe4ff */
.L_x_26:
[----:B------:R-:W0:Y:S01]  /*0260*/  LDC.64 R12, c[0x0][0x398] ;  /* 0x0000e600ff0c7b82 */ /* 0x000e220000000a00 */
[----:B------:R-:W2:Y:S04]  /*0270*/  LDG.E.64 R20, desc[UR8][R6.64+-0x8] ;  /* 0xfffff80806147981 */ /* 0x000ea8000c1e1b00 */
[----:B------:R-:W3:Y:S01]  /*0280*/  LDG.E.64 R16, desc[UR8][R6.64] ;  /* 0x0000000806107981 */ /* 0x000ee2000c1e1b00 */
[----:B0-----:R-:W-:-:S05]  /*0290*/  IMAD.WIDE R12, R25, 0x8, R12 ;  /* 0x00000008190c7825 */ /* 0x001fca00078e020c */
[----:B------:R0:W2:Y:S01]  /*02a0*/  LDG.E.64 R18, desc[UR8][R12.64] ;  /* 0x000000080c127981 */ /* 0x0000a2000c1e1b00 */
[----:B------:R-:W-:-:S05]  /*02b0*/  IMAD.WIDE R10, R0, 0x8, R12 ;  /* 0x00000008000a7825 */ /* 0x000fca00078e020c */
[----:B------:R1:W4:Y:S01]  /*02c0*/  LDG.E.64 R8, desc[UR8][R10.64] ;  /* 0x000000080a087981 */ /* 0x000322000c1e1b00 */
[----:B0-----:R-:W-:Y:S01]  /*02d0*/  IMAD.MOV.U32 R12, RZ, RZ, R14 ;  /* 0x000000ffff0c7224 */ /* 0x001fe200078e000e */
[----:B------:R-:W-:-:S05]  /*02e0*/  MOV R13, R15 ;  /* 0x0000000f000d7202 */ /* 0x000fca0000000f00 */
[----:B------:R-:W5:Y:S01]  /*02f0*/  LDG.E.64 R14, desc[UR8][R12.64+-0x18] ;  /* 0xffffe8080c0e7981 */ /* 0x000f62000c1e1b00 */
[----:B-1----:R-:W-:-:S04]  /*0300*/  IMAD.WIDE R10, R0, 0x8, R10 ;  /* 0x00000008000a7825 */ /* 0x002fc800078e020a */
[----:B------:R-:W-:Y:S01]  /*0310*/  IMAD.WIDE R26, R0, 0x8, R10 ;  /* 0x00000008001a7825 */ /* 0x000fe200078e020a */
[----:B--2---:R-:W-:Y:S01]  /*0320*/  DFMA R4, R20, R18, R4 ;  /* 0x000000121404722b */ /* 0x004fe20000000004 */
[----:B------:R-:W2:Y:S01]  /*0330*/  LDG.E.64 R20, desc[UR8][R10.64] ;  /* 0x000000080a147981 */ /* 0x000ea2000c1e1b00 */
[----:B---3--:R-:W-:-:S03]  /*0340*/  DFMA R22, R18, R16, R22 ;  /* 0x000000101216722b */ /* 0x008fc60000000016 */
[----:B------:R-:W3:Y:S03]  /*0350*/  LDG.E.64 R18, desc[UR8][R12.64+-0x10] ;  /* 0xfffff0080c127981 */ /* 0x000ee6000c1e1b00 */
[----:B----4-:R-:W-:Y:S02]  /*0360*/  DFMA R16, R16, R8, R4 ;  /* 0x000000081010722b */ /* 0x010fe40000000004 */
[----:B------:R-:W4:Y:S04]  /*0370*/  LDG.E.64 R4, desc[UR8][R26.64] ;  /* 0x000000081a047981 */ /* 0x000f28000c1e1b00 */
[----:B------:R-:W4:Y:S01]  /*0380*/  LDG.E.64 R10, desc[UR8][R12.64+-0x8] ;  /* 0xfffff8080c0a7981 */ /* 0x000f22000c1e1b00 */
[----:B-----5:R-:W-:Y:S01]  /*0390*/  DFMA R22, R8, R14, R22 ;  /* 0x0000000e0816722b */ /* 0x020fe20000000016 */
[----:B------:R-:W-:Y:S01]  /*03a0*/  IMAD.WIDE R8, R0, 0x8, R26 ;  /* 0x0000000800087825 */ /* 0x000fe200078e021a */
[----:B--2---:R-:W-:-:S04]  /*03b0*/  DFMA R16, R14, R20, R16 ;  /* 0x000000140e10722b */ /* 0x004fc80000000010 */
[----:B------:R0:W2:Y:S02]  /*03c0*/  LDG.E.64 R14, desc[UR8][R8.64] ;  /* 0x00000008080e7981 */ /* 0x0000a4000c1e1b00 */
[----:B---3--:R-:W-:Y:S02]  /*03d0*/  DFMA R22, R20, R18, R22 ;  /* 0x000000121416722b */ /* 0x008fe40000000016 */
[----:B------:R-:W3:Y:S01]  /*03e0*/  LDG.E.64 R20, desc[UR8][R12.64] ;  /* 0x000000080c147981 */ /* 0x000ee2000c1e1b00 */
[----:B----4-:R-:W-:Y:S01]  /*03f0*/  DFMA R18, R18, R4, R16 ;  /* 0x000000041212722b */ /* 0x010fe20000000010 */
[----:B0-----:R-:W-:-:S05]  /*0400*/  IMAD.WIDE R8, R0, 0x8, R8 ;  /* 0x0000000800087825 */ /* 0x001fca00078e0208 */
[----:B------:R-:W4:Y:S01]  /*0410*/  LDG.E.64 R16, desc[UR8][R8.64] ;  /* 0x0000000808107981 */ /* 0x000f22000c1e1b00 */
[----:B------:R-:W-:Y:S01]  /*0420*/  DFMA R22, R4, R10, R22 ;  /* 0x0000000a0416722b */ /* 0x000fe20000000016 */
[----:B------:R-:W-:Y:S02]  /*0430*/  IMAD.WIDE R26, R0, 0x8, R8 ;  /* 0x00000008001a7825 */ /* 0x000fe400078e0208 */
[----:B------:R-:W5:Y:S04]  /*0440*/  LDG.E.64 R4, desc[UR8][R12.64+0x8] ;  /* 0x000008080c047981 */ /* 0x000f68000c1e1b00 */
[----:B------:R-:W5:Y:S01]  /*0450*/  LDG.E.64 R8, desc[UR8][R12.64+0x10] ;  /* 0x000010080c087981 */ /* 0x000f62000c1e1b00 */
[----:B--2---:R-:W-:-:S03]  /*0460*/  DFMA R18, R10, R14, R18 ;  /* 0x0000000e0a12722b */ /* 0x004fc60000000012 */
[----:B------:R-:W2:Y:S01]  /*0470*/  LDG.E.64 R10, desc[UR8][R26.64] ;  /* 0x000000081a0a7981 */ /* 0x000ea2000c1e1b00 */
[----:B---3--:R-:W-:Y:S01]  /*0480*/  DFMA R14, R14, R20, R22 ;  /* 0x000000140e0e722b */ /* 0x008fe20000000016 */
[----:B------:R-:W-:-:S06]  /*0490*/  IMAD.WIDE R22, R0, 0x8, R26 ;  /* 0x0000000800167825 */ /* 0x000fcc00078e021a */
[----:B------:R-:W3:Y:S01]  /*04a0*/  LDG.E.64 R22, desc[UR8][R22.64] ;  /* 0x0000000816167981 */ /* 0x000ee2000c1e1b00 */
[----:B----4-:R-:W-:-:S03]  /*04b0*/  DFMA R20, R20, R16, R18 ;  /* 0x000000101414722b */ /* 0x010fc60000000012 */
[----:B------:R-:W4:Y:S01]  /*04c0*/  LDG.E.64 R18, desc[UR8][R12.64+0x18] ;  /* 0x000018080c127981 */ /* 0x000f22000c1e1b00 */
[----:B-----5:R-:W-:Y:S01]  /*04d0*/  DFMA R14, R16, R4, R14 ;  /* 0x00000004100e722b */ /* 0x020fe2000000000e */
[----:B------:R-:W-:-:S04]  /*04e0*/  UIADD3 UR6, UPT, UPT, UR6, 0x8, URZ ;  /* 0x0000000806067890 */ /* 0x000fc8000fffe0ff */
[----:B------:R-:W-:Y:S01]  /*04f0*/  UISETP.NE.AND UP0, UPT, UR6, URZ, UPT ;  /* 0x000000ff0600728c */ /* 0x000fe2000bf05270 */
[----:B------:R-:W-:Y:S02]  /*0500*/  IADD3 R6, P0, PT, R6, 0x40, RZ ;  /* 0x0000004006067810 */ /* 0x000fe40007f1e0ff */
[----:B------:R-:W-:Y:S02]  /*0510*/  LEA R25, R0, R25, 0x3 ;  /* 0x0000001900197211 */ /* 0x000fe400078e18ff */
[----:B------:R-:W-:Y:S01]  /*0520*/  IADD3.X R7, PT, PT, RZ, R7, RZ, P0, !PT ;  /* 0x00000007ff077210 */ /* 0x000fe200007fe4ff */
[----:B--2---:R-:W-:Y:S02]  /*0530*/  DFMA R4, R4, R10, R20 ;  /* 0x0000000a0404722b */ /* 0x004fe40000000014 */
[----:B------:R-:W-:Y:S01]  /*0540*/  DFMA R10, R10, R8, R14 ;  /* 0x000000080a0a722b */ /* 0x000fe2000000000e */
[----:B------:R-:W-:-:S05]  /*0550*/  IADD3 R14, P1, PT, R12, 0x40, RZ ;  /* 0x000000400c0e7810 */ /* 0x000fca0007f3e0ff */
[----:B---3--:R-:W-:Y:S01]  /*0560*/  DFMA R4, R8, R22, R4 ;  /* 0x000000160804722b */ /* 0x008fe20000000004 */
[----:B------:R-:W-:Y:S01]  /*0570*/  IMAD.X R15, RZ, RZ, R13, P1 ;  /* 0x000000ffff0f7224 */ /* 0x000fe200008e060d */
[----:B----4-:R-:W-:Y:S01]  /*0580*/  DFMA R22, R22, R18, R10 ;  /* 0x000000121616722b */ /* 0x010fe2000000000a */
[----:B------:R-:W-:Y:S10]  /*0590*/  BRA.U UP0, `(.L_x_26) ;  /* 0xfffffffd00307547 */ /* 0x000ff4000b83ffff */
.L_x_25:
[----:B------:R-:W-:-:S09]  /*05a0*/  UISETP.NE.AND UP0, UPT, UR5, URZ, UPT ;  /* 0x000000ff0500728c */ /* 0x000fd2000bf05270 */
[----:B------:R-:W-:Y:S05]  /*05b0*/  BRA.U !UP0, `(.L_x_24) ;  /* 0x0000000508347547 */ /* 0x000fea000b800000 */
[----:B------:R-:W-:Y:S02]  /*05c0*/  UISETP.GE.U32.AND UP0, UPT, UR5, 0x4, UPT ;  /* 0x000000040500788c */ /* 0x000fe4000bf06070 */
[----:B------:R-:W-:-:S04]  /*05d0*/  ULOP3.LUT UR6, UR7, 0x3, URZ, 0xc0, !UPT ;  /* 0x0000000307067892 */ /* 0x000fc8000f8ec0ff */
[----:B------:R-:W-:-:S03]  /*05e0*/  UISETP.NE.AND UP1, UPT, UR6, URZ, UPT ;  /* 0x000000ff0600728c */ /* 0x000fc6000bf25270 */
[----:B------:R-:W-:Y:S08]  /*05f0*/  BRA.U !UP0, `(.L_x_27) ;  /* 0x0000000108847547 */ /* 0x000ff0000b800000 */
[----:B------:R-:W0:Y:S01]  /*0600*/  LDC.64 R26, c[0x0][0x390] ;  /* 0x0000e400ff1a7b82 */ /* 0x000e220000000a00 */
[----:B------:R-:W-:Y:S01]  /*0610*/  IADD3 R7, PT, PT, R28, UR4, RZ ;  /* 0x000000041c077c10 */ /* 0x000fe2000fffe0ff */
[----:B------:R-:W-:Y:S01]  /*0620*/  IMAD R11, R0, UR4, R3 ;  /* 0x00000004000b7c24 */ /* 0x000fe2000f8e0203 */
[----:B------:R-:W1:Y:S05]  /*0630*/  LDCU.64 UR10, c[0x0][0x390] ;  /* 0x00007200ff0a77ac */ /* 0x000e6a0008000a00 */
[----:B------:R-:W2:Y:S01]  /*0640*/  LDC.64 R8, c[0x0][0x398] ;  /* 0x0000e600ff087b82 */ /* 0x000ea20000000a00 */
[----:B0-----:R-:W-:-:S05]  /*0650*/  IMAD.WIDE.U32 R26, R7, 0x8, R26 ;  /* 0x00000008071a7825 */ /* 0x001fca00078e001a */
[----:B------:R-:W3:Y:S01]  /*0660*/  LDG.E.64 R6, desc[UR8][R26.64] ;  /* 0x000000081a067981 */ /* 0x000ee2000c1e1b00 */
[----:B--2---:R-:W-:Y:S01]  /*0670*/  IMAD.WIDE R8, R11, 0x8, R8 ;  /* 0x000000080b087825 */ /* 0x004fe200078e0208 */
[----:B------:R-:W-:Y:S02]  /*0680*/  IADD3 R10, P0, PT, R28, UR4, RZ ;  /* 0x000000041c0a7c10 */ /* 0x000fe4000ff1e0ff */
[----:B------:R-:W2:Y:S04]  /*0690*/  LDG.E.64 R20, desc[UR8][R26.64+0x8] ;  /* 0x000008081a147981 */ /* 0x000ea8000c1e1b00 */
[----:B------:R0:W3:Y:S01]  /*06a0*/  LDG.E.64 R18, desc[UR8][R8.64] ;  /* 0x0000000808127981 */ /* 0x0000e2000c1e1b00 */
[----:B------:R-:W-:Y:S01]  /*06b0*/  IMAD.X R11, RZ, RZ, RZ, P0 ;  /* 0x000000ffff0b7224 */ /* 0x000fe200000e06ff */
[----:B-1----:R-:W-:-:S04]  /*06c0*/  LEA R24, P0, R10, UR10, 0x3 ;  /* 0x0000000a0a187c11 */ /* 0x002fc8000f8018ff */
[----:B------:R-:W-:Y:S01]  /*06d0*/  LEA.HI.X R25, R10, UR11, R11, 0x3, P0 ;  /* 0x0000000b0a197c11 */ /* 0x000fe200080f1c0b */
[----:B------:R-:W-:-:S04]  /*06e0*/  IMAD.WIDE R10, R0, 0x8, R8 ;  /* 0x00000008000a7825 */ /* 0x000fc800078e0208 */
[----:B------:R-:W4:Y:S01]  /*06f0*/  LDG.E.64 R16, desc[UR8][R24.64+0x8] ;  /* 0x0000080818107981 */ /* 0x000f22000c1e1b00 */
[----:B0-----:R-:W-:-:S03]  /*0700*/  IMAD.WIDE R8, R0, 0x8, R10 ;  /* 0x0000000800087825 */ /* 0x001fc600078e020a */
[----:B------:R-:W4:Y:S04]  /*0710*/  LDG.E.64 R14, desc[UR8][R10.64] ;  /* 0x000000080a0e7981 */ /* 0x000f28000c1e1b00 */
[----:B------:R-:W5:Y:S04]  /*0720*/  LDG.E.64 R12, desc[UR8][R24.64+0x10] ;  /* 0x00001008180c7981 */ /* 0x000f68000c1e1b00 */
[----:B------:R-:W5:Y:S04]  /*0730*/  LDG.E.64 R26, desc[UR8][R24.64+0x20] ;  /* 0x00002008181a7981 */ /* 0x000f68000c1e1b00 */
[----:B------:R-:W5:Y:S01]  /*0740*/  LDG.E.64 R10, desc[UR8][R8.64] ;  /* 0x00000008080a7981 */ /* 0x000f62000c1e1b00 */
[----:B---3--:R-:W-:Y:S01]  /*0750*/  DFMA R4, R6, R18, R4 ;  /* 0x000000120604722b */ /* 0x008fe20000000004 */
[----:B------:R-:W-:-:S02]  /*0760*/  IMAD.WIDE R6, R0, 0x8, R8 ;  /* 0x0000000800067825 */ /* 0x000fc400078e0208 */
[----:B------:R-:W3:Y:S04]  /*0770*/  LDG.E.64 R8, desc[UR8][R24.64+0x18] ;  /* 0x0000180818087981 */ /* 0x000ee8000c1e1b00 */
[----:B------:R-:W3:Y:S01]  /*0780*/  LDG.E.64 R6, desc[UR8][R6.64] ;  /* 0x0000000806067981 */ /* 0x000ee2000c1e1b00 */
[----:B--2---:R-:W-:Y:S02]  /*0790*/  DFMA R20, R18, R20, R22 ;  /* 0x000000141214722b */ /* 0x004fe40000000016 */
[----:B----4-:R-:W-:-:S06]  /*07a0*/  DFMA R4, R16, R14, R4 ;  /* 0x0000000e1004722b */ /* 0x010fcc0000000004 */
[----:B-----5:R-:W-:Y:S02]  /*07b0*/  DFMA R20, R14, R12, R20 ;  /* 0x0000000c0e14722b */ /* 0x020fe40000000014 */
[----:B------:R-:W-:Y:S01]  /*07c0*/  DFMA R4, R12, R10, R4 ;  /* 0x0000000a0c04722b */ /* 0x000fe20000000004 */
[----:B------:R-:W-:-:S05]  /*07d0*/  UIADD3 UR4, UPT, UPT, UR4, 0x4, URZ ;  /* 0x0000000404047890 */ /* 0x000fca000fffe0ff */
[----:B---3--:R-:W-:Y:S02]  /*07e0*/  DFMA R20, R10, R8, R20 ;  /* 0x000000080a14722b */ /* 0x008fe40000000014 */
[----:B------:R-:W-:-:S06]  /*07f0*/  DFMA R4, R8, R6, R4 ;  /* 0x000000060804722b */ /* 0x000fcc0000000004 */
[----:B------:R-:W-:-:S11]  /*0800*/  DFMA R22, R6, R26, R20 ;  /* 0x0000001a0616722b */ /* 0x000fd60000000014 */
.L_x_27:
[----:B------:R-:W-:Y:S05]  /*0810*/  BRA.U !UP1, `(.L_x_24) ;  /* 0x00000001099c7547 */ /* 0x000fea000b800000 */
[----:B------:R-:W-:Y:S02]  /*0820*/  UISETP.NE.AND UP0, UPT, UR6, 0x1, UPT ;  /* 0x000000010600788c */ /* 0x000fe4000bf05270 */
[----:B------:R-:W-:-:S04]  /*0830*/  ULOP3.LUT UR5, UR7, 0x1, URZ, 0xc0, !UPT ;  /* 0x0000000107057892 */ /* 0x000fc8000f8ec0ff */
[----:B------:R-:W-:-:S03]  /*0840*/  UISETP.NE.U32.AND UP1, UPT, UR5, 0x1, UPT ;  /* 0x000000010500788c */ /* 0x000fc6000bf25070 */
[----:B------:R-:W-:Y:S08]  /*0850*/  BRA.U !UP0, `(.L_x_28) ;  /* 0x00000001085c7547 */ /* 0x000ff0000b800000 */
[----:B------:R-:W0:Y:S01]  /*0860*/  LDC.64 R18, c[0x0][0x390] ;  /* 0x0000e400ff127b82 */ /* 0x000e220000000a00 */
[----:B------:R-:W1:Y:S01]  /*0870*/  LDCU.64 UR10, c[0x0][0x390] ;  /* 0x00007200ff0a77ac */ /* 0x000e620008000a00 */
[----:B------:R-:W-:Y:S01]  /*0880*/  IADD3 R7, PT, PT, R28, UR4, RZ ;  /* 0x000000041c077c10 */ /* 0x000fe2000fffe0ff */
[----:B------:R-:W-:Y:S01]  /*0890*/  IMAD R21, R0, UR4, R3 ;  /* 0x0000000400157c24 */ /* 0x000fe2000f8e0203 */
[----:B------:R-:W-:-:S04]  /*08a0*/  IADD3 R10, P0, PT, R28, UR4, RZ ;  /* 0x000000041c0a7c10 */ /* 0x000fc8000ff1e0ff */
[----:B------:R-:W2:Y:S01]  /*08b0*/  LDC.64 R8, c[0x0][0x398] ;  /* 0x0000e600ff087b82 */ /* 0x000ea20000000a00 */
[----:B0-----:R-:W-:Y:S01]  /*08c0*/  IMAD.WIDE.U32 R18, R7, 0x8, R18 ;  /* 0x0000000807127825 */ /* 0x001fe200078e0012 */
[----:B------:R-:W-:Y:S02]  /*08d0*/  IADD3.X R7, PT, PT, RZ, RZ, RZ, P0, !PT ;  /* 0x000000ffff077210 */ /* 0x000fe400007fe4ff */
[C---:B-1----:R-:W-:Y:S02]  /*08e0*/  LEA R6, P0, R10.reuse, UR10, 0x3 ;  /* 0x0000000a0a067c11 */ /* 0x042fe4000f8018ff */
[----:B------:R-:W3:Y:S02]  /*08f0*/  LDG.E.64 R12, desc[UR8][R18.64+0x8] ;  /* 0x00000808120c7981 */ /* 0x000ee4000c1e1b00 */
[----:B------:R-:W-:Y:S01]  /*0900*/  LEA.HI.X R7, R10, UR11, R7, 0x3, P0 ;  /* 0x0000000b0a077c11 */ /* 0x000fe200080f1c07 */
[----:B--2---:R-:W-:Y:S01]  /*0910*/  IMAD.WIDE R20, R21, 0x8, R8 ;  /* 0x0000000815147825 */ /* 0x004fe200078e0208 */
[----:B------:R-:W2:Y:S04]  /*0920*/  LDG.E.64 R10, desc[UR8][R18.64] ;  /* 0x00000008120a7981 */ /* 0x000ea8000c1e1b00 */
[----:B------:R-:W2:Y:S01]  /*0930*/  LDG.E.64 R8, desc[UR8][R20.64] ;  /* 0x0000000814087981 */ /* 0x000ea2000c1e1b00 */
[----:B------:R-:W-:-:S03]  /*0940*/  IMAD.WIDE R14, R0, 0x8, R20 ;  /* 0x00000008000e7825 */ /* 0x000fc600078e0214 */
[----:B------:R-:W4:Y:S04]  /*0950*/  LDG.E.64 R16, desc[UR8][R6.64+0x8] ;  /* 0x0000080806107981 */ /* 0x000f28000c1e1b00 */
[----:B------:R-:W4:Y:S04]  /*0960*/  LDG.E.64 R14, desc[UR8][R14.64] ;  /* 0x000000080e0e7981 */ /* 0x000f28000c1e1b00 */
[----:B------:R-:W5:Y:S01]  /*0970*/  LDG.E.64 R24, desc[UR8][R6.64+0x10] ;  /* 0x0000100806187981 */ /* 0x000f62000c1e1b00 */
[----:B------:R-:W-:Y:S01]  /*0980*/  UIADD3 UR4, UPT, UPT, UR4, 0x2, URZ ;  /* 0x0000000204047890 */ /* 0x000fe2000fffe0ff */
[----:B--2---:R-:W-:-:S02]  /*0990*/  DFMA R4, R10, R8, R4 ;  /* 0x000000080a04722b */ /* 0x004fc40000000004 */
[----:B---3--:R-:W-:-:S06]  /*09a0*/  DFMA R12, R8, R12, R22 ;  /* 0x0000000c080c722b */ /* 0x008fcc0000000016 */
[----:B----4-:R-:W-:Y:S02]  /*09b0*/  DFMA R4, R16, R14, R4 ;  /* 0x0000000e1004722b */ /* 0x010fe40000000004 */
[----:B-----5:R-:W-:-:S11]  /*09c0*/  DFMA R22, R14, R24, R12 ;  /* 0x000000180e16722b */ /* 0x020fd6000000000c */
.L_x_28:
[----:B------:R-:W-:Y:S05]  /*09d0*/  BRA.U UP1, `(.L_x_24) ;  /* 0x00000001012c7547 */ /* 0x000fea000b800000 */
[----:B------:R-:W0:Y:S01]  /*09e0*/  LDC.64 R10, c[0x0][0x398] ;  /* 0x0000e600ff0a7b82 */ /* 0x000e220000000a00 */
[----:B------:R-:W-:Y:S01]  /*09f0*/  IADD3 R9, PT, PT, R28, UR4, RZ ;  /* 0x000000041c097c10 */ /* 0x000fe2000fffe0ff */
[----:B------:R-:W-:-:S06]  /*0a00*/  IMAD R13, R0, UR4, R3 ;  /* 0x00000004000d7c24 */ /* 0x000fcc000f8e0203 */
[----:B------:R-:W1:Y:S01]  /*0a10*/  LDC.64 R6, c[0x0][0x390] ;  /* 0x0000e400ff067b82 */ /* 0x000e620000000a00 */
[----:B0-----:R-:W-:-:S06]  /*0a20*/  IMAD.WIDE R10, R13, 0x8, R10 ;  /* 0x000000080d0a7825 */ /* 0x001fcc00078e020a */
[----:B------:R-:W2:Y:S01]  /*0a30*/  LDG.E.64 R10, desc[UR8][R10.64] ;  /* 0x000000080a0a7981 */ /* 0x000ea2000c1e1b00 */
[----:B-1----:R-:W-:-:S05]  /*0a40*/  IMAD.WIDE.U32 R6, R9, 0x8, R6 ;  /* 0x0000000809067825 */ /* 0x002fca00078e0006 */
[----:B------:R-:W2:Y:S04]  /*0a50*/  LDG.E.64 R8, desc[UR8][R6.64] ;  /* 0x0000000806087981 */ /* 0x000ea8000c1e1b00 */
[----:B------:R-:W3:Y:S01]  /*0a60*/  LDG.E.64 R12, desc[UR8][R6.64+0x8] ;  /* 0x00000808060c7981 */ /* 0x000ee2000c1e1b00 */
[----:B--2---:R-:W-:Y:S02]  /*0a70*/  DFMA R4, R8, R10, R4 ;  /* 0x0000000a0804722b */ /* 0x004fe40000000004 */
[----:B---3--:R-:W-:-:S11]  /*0a80*/  DFMA R22, R10, R12, R22 ;  /* 0x0000000c0a16722b */ /* 0x008fd60000000016 */
.L_x_24:
[----:B------:R-:W0:Y:S01]  /*0a90*/  LDC.64 R6, c[0x0][0x3a0] ;  /* 0x0000e800ff067b82 */ /* 0x000e220000000a00 */
[----:B------:R-:W-:-:S04]  /*0aa0*/  IMAD R3, R2, UR7, R3 ;  /* 0x0000000702037c24 */ /* 0x000fc8000f8e0203 */
[----:B0-----:R-:W-:-:S05]  /*0ab0*/  IMAD.WIDE R2, R3, 0x8, R6 ;  /* 0x0000000803027825 */ /* 0x001fca00078e0206 */
[----:B------:R-:W-:Y:S04]  /*0ac0*/  STG.E.64 desc[UR8][R2.64], R4 ;  /* 0x0000000402007986 */ /* 0x000fe8000c101b08 */
[----:B------:R-:W-:Y:S01]  /*0ad0*/  STG.E.64 desc[UR8][R2.64+0x8], R22 ;  /* 0x0000081602007986 */ /* 0x000fe2000c101b08 */
[----:B------:R-:W-:Y:S05]  /*0ae0*/  EXIT ;  /* 0x000000000000794d */ /* 0x000fea0003800000 */
.L_x_23:
[----:B------:R-:W0:Y:S01]  /*0af0*/  LDC R5, c[0x0][0x388] ;  /* 0x0000e200ff057b82 */ /* 0x000e220000000800 */
[----:B------:R-:W-:Y:S02]  /*0b00*/  CS2R R18, SRZ ;  /* 0x0000000000127805 */ /* 0x000fe4000001ff00 */
[----:B0-----:R-:W-:-:S13]  /*0b10*/  ISETP.GE.AND P0, PT, R5, 0x1, PT ;  /* 0x000000010500780c */ /* 0x001fda0003f06270 */
[----:B------:R-:W-:Y:S05]  /*0b20*/  @!P0 BRA `(.L_x_29) ;  /* 0x0000000400e08947 */ /* 0x000fea0003800000 */
[C---:B------:R-:W-:Y:S01]  /*0b30*/  ISETP.GE.U32.AND P1, PT, R5.reuse, 0x8, PT ;  /* 0x000000080500780c */ /* 0x040fe20003f26070 */
[----:B------:R-:W-:Y:S01]  /*0b40*/  IMAD R6, R2, R5, RZ ;  /* 0x0000000502067224 */ /* 0x000fe200078e02ff */
[----:B------:R-:W-:Y:S01]  /*0b50*/  LOP3.LUT R4, R5, 0x7, RZ, 0xc0, !PT ;  /* 0x0000000705047812 */ /* 0x000fe200078ec0ff */
[----:B------:R-:W-:Y:S01]  /*0b60*/  IMAD.MOV.U32 R7, RZ, RZ, RZ ;  /* 0x000000ffff077224 */ /* 0x000fe200078e00ff */
[----:B------:R-:W-:Y:S02]  /*0b70*/  CS2R R18, SRZ ;  /* 0x0000000000127805 */ /* 0x000fe4000001ff00 */
[----:B------:R-:W-:-:S07]  /*0b80*/  ISETP.NE.AND P0, PT, R4, RZ, PT ;  /* 0x000000ff0400720c */ /* 0x000fce0003f05270 */
[----:B------:R-:W-:Y:S06]  /*0b90*/  @!P1 BRA `(.L_x_30) ;  /* 0x0000000000c49947 */ /* 0x000fec0003800000 */
[----:B------:R-:W0:Y:S01]  /*0ba0*/  LDC.64 R8, c[0x0][0x390] ;  /* 0x0000e400ff087b82 */ /* 0x000e220000000a00 */
[----:B------:R-:W-:Y:S02]  /*0bb0*/  LOP3.LUT R7, R5, 0x7ffffff8, RZ, 0xc0, !PT ;  /* 0x7ffffff805077812 */ /* 0x000fe400078ec0ff */
[----:B------:R-:W-:Y:S02]  /*0bc0*/  CS2R R18, SRZ ;  /* 0x0000000000127805 */ /* 0x000fe4000001ff00 */
[----:B------:R-:W-:Y:S02]  /*0bd0*/  MOV R27, R3 ;  /* 0x00000003001b7202 */ /* 0x000fe40000000f00 */
[----:B------:R-:W-:Y:S01]  /*0be0*/  IADD3 R26, PT, PT, -R7, RZ, RZ ;  /* 0x000000ff071a7210 */ /* 0x000fe20007ffe1ff */
[----:B0-----:R-:W-:-:S03]  /*0bf0*/  IMAD.WIDE.U32 R8, R6, 0x8, R8 ;  /* 0x0000000806087825 */ /* 0x001fc600078e0008 */
[----:B------:R-:W-:-:S04]  /*0c00*/  IADD3 R10, P1, PT, R8, 0x20, RZ ;  /* 0x00000020080a7810 */ /* 0x000fc80007f3e0ff */
[----:B------:R-:W-:-:S09]  /*0c10*/  IADD3.X R11, PT, PT, RZ, R9, RZ, P1, !PT ;  /* 0x00000009ff0b7210 */ /* 0x000fd20000ffe4ff */
.L_x_31:
[----:B------:R-:W0:Y:S01]  /*0c20*/  LDC.64 R22, c[0x0][0x398] ;  /* 0x0000e600ff167b82 */ /* 0x000e220000000a00 */
[----:B------:R-:W-:Y:S01]  /*0c30*/  IMAD.MOV.U32 R8, RZ, RZ, R10 ;  /* 0x000000ffff087224 */ /* 0x000fe200078e000a */
[----:B------:R-:W-:-:S05]  /*0c40*/  MOV R9, R11 ;  /* 0x0000000b00097202 */ /* 0x000fca0000000f00 */
[----:B------:R-:W2:Y:S04]  /*0c50*/  LDG.E.64 R14, desc[UR8][R8.64+-0x20] ;  /* 0xffffe008080e7981 */ /* 0x000ea8000c1e1b00 */
[----:B------:R-:W3:Y:S01]  /*0c60*/  LDG.E.64 R10, desc[UR8][R8.64+-0x18] ;  /* 0xffffe808080a7981 */ /* 0x000ee2000c1e1b00 */
[----:B0-----:R-:W-:-:S05]  /*0c70*/  IMAD.WIDE R22, R27, 0x8, R22 ;  /* 0x000000081b167825 */ /* 0x001fca00078e0216 */
[----:B------:R-:W2:Y:S01]  /*0c80*/  LDG.E.64 R12, desc[UR8][R22.64] ;  /* 0x00000008160c7981 */ /* 0x000ea2000c1e1b00 */
[----:B------:R-:W-:-:S05]  /*0c90*/  IMAD.WIDE R28, R0, 0x8, R22 ;  /* 0x00000008001c7825 */ /* 0x000fca00078e0216 */
[----:B------:R-:W3:Y:S01]  /*0ca0*/  LDG.E.64 R16, desc[UR8][R28.64] ;  /* 0x000000081c107981 */ /* 0x000ee2000c1e1b00 */
[C---:B------:R-:W-:Y:S01]  /*0cb0*/  IMAD.WIDE R24, R0.reuse, 0x8, R28 ;  /* 0x0000000800187825 */ /* 0x040fe200078e021c */
[----:B--2---:R-:W-:Y:S02]  /*0cc0*/  DFMA R18, R14, R12, R18 ;  /* 0x0000000c0e12722b */ /* 0x004fe40000000012 */
[----:B------:R-:W2:Y:S04]  /*0cd0*/  LDG.E.64 R14, desc[UR8][R8.64+-0x10] ;  /* 0xfffff008080e7981 */ /* 0x000ea8000c1e1b00 */
[----:B------:R-:W2:Y:S01]  /*0ce0*/  LDG.E.64 R12, desc[UR8][R24.64] ;  /* 0x00000008180c7981 */ /* 0x000ea2000c1e1b00 */
[----:B------:R-:W-:Y:S01]  /*0cf0*/  IMAD.WIDE R20, R0, 0x8, R24 ;  /* 0x0000000800147825 */ /* 0x000fe200078e0218 */
[----:B---3--:R-:W-:-:S02]  /*0d00*/  DFMA R16, R10, R16, R18 ;  /* 0x000000100a10722b */ /* 0x008fc40000000012 */
[----:B------:R-:W3:Y:S04]  /*0d10*/  LDG.E.64 R10, desc[UR8][R8.64+-0x8] ;  /* 0xfffff808080a7981 */ /* 0x000ee8000c1e1b00 */
        /* <DEDUP_REMOVED lines=9> */
[----:B------:R-:W-:-:S03]  /*0db0*/  IMAD.WIDE R24, R0, 0x8, R28 ;  /* 0x0000000800187825 */ /* 0x000fc600078e021c */
[----:B------:R-:W4:Y:S01]  /*0dc0*/  LDG.E.64 R22, desc[UR8][R8.64+0x18] ;  /* 0x0000180808167981 */ /* 0x000f22000c1e1b00 */
[----:B------:R-:W-:-:S06]  /*0dd0*/  IMAD.WIDE R20, R0, 0x8, R24 ;  /* 0x0000000800147825 */ /* 0x000fcc00078e0218 */
[----:B------:R-:W4:Y:S01]  /*0de0*/  LDG.E.64 R20, desc[UR8][R20.64] ;  /* 0x0000000814147981 */ /* 0x000f22000c1e1b00 */
[----:B--2---:R-:W-:-:S03]  /*0df0*/  DFMA R14, R16, R14, R18 ;  /* 0x0000000e100e722b */ /* 0x004fc60000000012 */
[----:B------:R-:W2:Y:S04]  /*0e00*/  LDG.E.64 R16, desc[UR8][R8.64+0x10] ;  /* 0x0000100808107981 */ /* 0x000ea8000c1e1b00 */
[----:B------:R-:W2:Y:S01]  /*0e10*/  LDG.E.64 R18, desc[UR8][R24.64] ;  /* 0x0000000818127981 */ /* 0x000ea2000c1e1b00 */
[----:B------:R-:W-:Y:S01]  /*0e20*/  IADD3 R26, PT, PT, R26, 0x8, RZ ;  /* 0x000000081a1a7810 */ /* 0x000fe20007ffe0ff */
[----:B---3--:R-:W-:-:S03]  /*0e30*/  DFMA R10, R10, R12, R14 ;  /* 0x0000000c0a0a722b */ /* 0x008fc6000000000e */
[----:B------:R-:W-:Y:S01]  /*0e40*/  ISETP.NE.AND P1, PT, R26, RZ, PT ;  /* 0x000000ff1a00720c */ /* 0x000fe20003f25270 */
[----:B------:R-:W-:-:S04]  /*0e50*/  IMAD R27, R0, 0x8, R27 ;  /* 0x00000008001b7824 */ /* 0x000fc800078e021b */
[----:B--2---:R-:W-:Y:S01]  /*0e60*/  DFMA R18, R16, R18, R10 ;  /* 0x000000121012722b */ /* 0x004fe2000000000a */
[----:B------:R-:W-:-:S04]  /*0e70*/  IADD3 R10, P2, PT, R8, 0x40, RZ ;  /* 0x00000040080a7810 */ /* 0x000fc80007f5e0ff */
[----:B------:R-:W-:-:S03]  /*0e80*/  IADD3.X R11, PT, PT, RZ, R9, RZ, P2, !PT ;  /* 0x00000009ff0b7210 */ /* 0x000fc600017fe4ff */
[----:B----4-:R-:W-:Y:S01]  /*0e90*/  DFMA R18, R22, R20, R18 ;  /* 0x000000141612722b */ /* 0x010fe20000000012 */
[----:B------:R-:W-:Y:S10]  /*0ea0*/  @P1 BRA `(.L_x_31) ;  /* 0xfffffffc005c1947 */ /* 0x000ff4000383ffff */
.L_x_30:
[----:B------:R-:W-:Y:S05]  /*0eb0*/  @!P0 BRA `(.L_x_29) ;  /* 0x0000000000fc8947 */ /* 0x000fea0003800000 */
[----:B------:R-:W-:Y:S02]  /*0ec0*/  ISETP.GE.U32.AND P1, PT, R4, 0x4, PT ;  /* 0x000000040400780c */ /* 0x000fe40003f26070 */
[----:B------:R-:W-:-:S04]  /*0ed0*/  LOP3.LUT R26, R5, 0x3, RZ, 0xc0, !PT ;  /* 0x00000003051a7812 */ /* 0x000fc800078ec0ff */
[----:B------:R-:W-:-:S07]  /*0ee0*/  ISETP.NE.AND P0, PT, R26, RZ, PT ;  /* 0x000000ff1a00720c */ /* 0x000fce0003f05270 */
[----:B------:R-:W-:Y:S06]  /*0ef0*/  @!P1 BRA `(.L_x_32) ;  /* 0x00000000006c9947 */ /* 0x000fec0003800000 */
[----:B------:R-:W0:Y:S01]  /*0f00*/  LDC.64 R24, c[0x0][0x390] ;  /* 0x0000e400ff187b82 */ /* 0x000e220000000a00 */
[----:B------:R-:W1:Y:S01]  /*0f10*/  LDCU.64 UR4, c[0x0][0x390] ;  /* 0x00007200ff0477ac */ /* 0x000e620008000a00 */
[CC--:B------:R-:W-:Y:S01]  /*0f20*/  IADD3 R9, PT, PT, R6.reuse, R7.reuse, RZ ;  /* 0x0000000706097210 */ /* 0x0c0fe20007ffe0ff */
[----:B------:R-:W-:Y:S01]  /*0f30*/  IMAD R13, R7, R0, R3 ;  /* 0x00000000070d7224 */ /* 0x000fe200078e0203 */
[----:B------:R-:W-:-:S04]  /*0f40*/  IADD3 R4, P1, PT, R6, R7, RZ ;  /* 0x0000000706047210 */ /* 0x000fc80007f3e0ff */
[----:B------:R-:W2:Y:S01]  /*0f50*/  LDC.64 R10, c[0x0][0x398] ;  /* 0x0000e600ff0a7b82 */ /* 0x000ea20000000a00 */
[----:B0-----:R-:W-:-:S06]  /*0f60*/  IMAD.WIDE.U32 R24, R9, 0x8, R24 ;  /* 0x0000000809187825 */ /* 0x001fcc00078e0018 */
[----:B------:R-:W3:Y:S01]  /*0f70*/  LDG.E.64 R24, desc[UR8][R24.64] ;  /* 0x0000000818187981 */ /* 0x000ee2000c1e1b00 */
[----:B--2---:R-:W-:Y:S01]  /*0f80*/  IMAD.WIDE R10, R13, 0x8, R10 ;  /* 0x000000080d0a7825 */ /* 0x004fe200078e020a */
[----:B------:R-:W-:Y:S02]  /*0f90*/  IADD3.X R13, PT, PT, RZ, RZ, RZ, P1, !PT ;  /* 0x000000ffff0d7210 */ /* 0x000fe40000ffe4ff */
[----:B-1----:R-:W-:Y:S02]  /*0fa0*/  LEA R28, P1, R4, UR4, 0x3 ;  /* 0x00000004041c7c11 */ /* 0x002fe4000f8218ff */
[----:B------:R-:W3:Y:S01]  /*0fb0*/  LDG.E.64 R8, desc[UR8][R10.64] ;  /* 0x000000080a087981 */ /* 0x000ee2000c1e1b00 */
[----:B------:R-:W-:Y:S01]  /*0fc0*/  IMAD.WIDE R14, R0, 0x8, R10 ;  /* 0x00000008000e7825 */ /* 0x000fe200078e020a */
[----:B------:R-:W-:-:S05]  /*0fd0*/  LEA.HI.X R29, R4, UR5, R13, 0x3, P1 ;  /* 0x00000005041d7c11 */ /* 0x000fca00088f1c0d */
[----:B------:R-:W2:Y:S01]  /*0fe0*/  LDG.E.64 R12, desc[UR8][R28.64+0x8] ;  /* 0x000008081c0c7981 */ /* 0x000ea2000c1e1b00 */
[----:B------:R-:W-:-:S03]  /*0ff0*/  IMAD.WIDE R20, R0, 0x8, R14 ;  /* 0x0000000800147825 */ /* 0x000fc600078e020e */
[----:B------:R-:W2:Y:S04]  /*1000*/  LDG.E.64 R10, desc[UR8][R14.64] ;  /* 0x000000080e0a7981 */ /* 0x000ea8000c1e1b00 */
[----:B------:R-:W4:Y:S01]  /*1010*/  LDG.E.64 R16, desc[UR8][R20.64] ;  /* 0x0000000814107981 */ /* 0x000f22000c1e1b00 */
[----:B------:R-:W-:-:S03]  /*1020*/  IMAD.WIDE R22, R0, 0x8, R20 ;  /* 0x0000000800167825 */ /* 0x000fc600078e0214 */
[----:B------:R-:W4:Y:S04]  /*1030*/  LDG.E.64 R14, desc[UR8][R28.64+0x10] ;  /* 0x000010081c0e7981 */ /* 0x000f28000c1e1b00 */
[----:B------:R-:W5:Y:S04]  /*1040*/  LDG.E.64 R20, desc[UR8][R28.64+0x18] ;  /* 0x000018081c147981 */ /* 0x000f68000c1e1b00 */
[----:B------:R-:W5:Y:S01]  /*1050*/  LDG.E.64 R22, desc[UR8][R22.64] ;  /* 0x0000000816167981 */ /* 0x000f62000c1e1b00 */
[----:B------:R-:W-:Y:S01]  /*1060*/  IADD3 R7, PT, PT, R7, 0x4, RZ ;  /* 0x0000000407077810 */ /* 0x000fe20007ffe0ff */
[----:B---3--:R-:W-:-:S08]  /*1070*/  DFMA R8, R24, R8, R18 ;  /* 0x000000081808722b */ /* 0x008fd00000000012 */
[----:B--2---:R-:W-:-:S08]  /*1080*/  DFMA R8, R12, R10, R8 ;  /* 0x0000000a0c08722b */ /* 0x004fd00000000008 */
[----:B----4-:R-:W-:-:S08]  /*1090*/  DFMA R8, R14, R16, R8 ;  /* 0x000000100e08722b */ /* 0x010fd00000000008 */
[----:B-----5:R-:W-:-:S11]  /*10a0*/  DFMA R18, R20, R22, R8 ;  /* 0x000000161412722b */ /* 0x020fd60000000008 */
.L_x_32:
[----:B------:R-:W-:Y:S05]  /*10b0*/  @!P0 BRA `(.L_x_29) ;  /* 0x00000000007c8947 */ /* 0x000fea0003800000 */
[----:B------:R-:W-:Y:S01]  /*10c0*/  ISETP.NE.AND P1, PT, R26, 0x1, PT ;  /* 0x000000011a00780c */ /* 0x000fe20003f25270 */
[----:B------:R-:W0:Y:S01]  /*10d0*/  LDC.64 R16, c[0x0][0x390] ;  /* 0x0000e400ff107b82 */ /* 0x000e220000000a00 */
[----:B------:R-:W-:-:S04]  /*10e0*/  LOP3.LUT R4, R5, 0x1, RZ, 0xc0, !PT ;  /* 0x0000000105047812 */ /* 0x000fc800078ec0ff */
[----:B------:R-:W-:-:S03]  /*10f0*/  ISETP.NE.U32.AND P0, PT, R4, 0x1, PT ;  /* 0x000000010400780c */ /* 0x000fc60003f05070 */
[----:B------:R-:W1:Y:S04]  /*1100*/  LDC.64 R20, c[0x0][0x398] ;  /* 0x0000e600ff147b82 */ /* 0x000e680000000a00 */
[C---:B------:R-:W-:Y:S01]  /*1110*/  @P1 IMAD.IADD R13, R6.reuse, 0x1, R7 ;  /* 0x00000001060d1824 */ /* 0x040fe200078e0207 */
[----:B------:R-:W-:Y:S01]  /*1120*/  @P1 IADD3 R4, P2, PT, R6, R7, RZ ;  /* 0x0000000706041210 */ /* 0x000fe20007f5e0ff */
[C---:B------:R-:W-:Y:S01]  /*1130*/  @P1 IMAD R23, R7.reuse, R0, R3 ;  /* 0x0000000007171224 */ /* 0x040fe200078e0203 */
[----:B------:R-:W-:Y:S01]  /*1140*/  @P1 IADD3 R7, PT, PT, R7, 0x2, RZ ;  /* 0x0000000207071810 */ /* 0x000fe20007ffe0ff */
[----:B------:R-:W2:Y:S01]  /*1150*/  @P1 LDC.64 R8, c[0x0][0x390] ;  /* 0x0000e400ff081b82 */ /* 0x000ea20000000a00 */
[----:B------:R-:W-:-:S07]  /*1160*/  @P1 IADD3.X R24, PT, PT, RZ, RZ, RZ, P2, !PT ;  /* 0x000000ffff181210 */ /* 0x000fce00017fe4ff */
[----:B------:R-:W3:Y:S01]  /*1170*/  LDC.64 R14, c[0x0][0x390] ;  /* 0x0000e400ff0e7b82 */ /* 0x000ee20000000a00 */
[----:B0-----:R-:W-:-:S07]  /*1180*/  @P1 IMAD.WIDE.U32 R16, R13, 0x8, R16 ;  /* 0x000000080d101825 */ /* 0x001fce00078e0010 */
[----:B------:R-:W0:Y:S01]  /*1190*/  LDC.64 R10, c[0x0][0x398] ;  /* 0x0000e600ff0a7b82 */ /* 0x000e220000000a00 */
[----:B-1----:R-:W-:Y:S01]  /*11a0*/  @P1 IMAD.WIDE R20, R23, 0x8, R20 ;  /* 0x0000000817141825 */ /* 0x002fe200078e0214 */
[----:B------:R-:W4:Y:S04]  /*11b0*/  @P1 LDG.E.64 R16, desc[UR8][R16.64] ;  /* 0x0000000810101981 */ /* 0x000f28000c1e1b00 */
[----:B------:R-:W4:Y:S01]  /*11c0*/  @P1 LDG.E.64 R12, desc[UR8][R20.64] ;  /* 0x00000008140c1981 */ /* 0x000f22000c1e1b00 */
[----:B--2---:R-:W-:Y:S01]  /*11d0*/  @P1 LEA R8, P2, R4, R8, 0x3 ;  /* 0x0000000804081211 */ /* 0x004fe200078418ff */
[----:B------:R-:W-:-:S03]  /*11e0*/  @P1 IMAD.WIDE R22, R0, 0x8, R20 ;  /* 0x0000000800161825 */ /* 0x000fc600078e0214 */
[----:B------:R-:W-:Y:S02]  /*11f0*/  @P1 LEA.HI.X R9, R4, R9, R24, 0x3, P2 ;  /* 0x0000000904091211 */ /* 0x000fe400010f1c18 */
[----:B------:R-:W-:Y:S01]  /*1200*/  @!P0 IADD3 R25, PT, PT, R6, R7, RZ ;  /* 0x0000000706198210 */ /* 0x000fe20007ffe0ff */
[----:B------:R-:W-:Y:S01]  /*1210*/  @!P0 IMAD R7, R7, R0, R3 ;  /* 0x0000000007078224 */ /* 0x000fe200078e0203 */
[----:B------:R-:W2:Y:S04]  /*1220*/  @P1 LDG.E.64 R22, desc[UR8][R22.64] ;  /* 0x0000000816161981 */ /* 0x000ea8000c1e1b00 */
[----:B------:R-:W2:Y:S01]  /*1230*/  @P1 LDG.E.64 R8, desc[UR8][R8.64+0x8] ;  /* 0x0000080808081981 */ /* 0x000ea2000c1e1b00 */
[----:B---3--:R-:W-:-:S04]  /*1240*/  @!P0 IMAD.WIDE.U32 R14, R25, 0x8, R14 ;  /* 0x00000008190e8825 */ /* 0x008fc800078e000e */
[----:B0-----:R-:W-:Y:S02]  /*1250*/  @!P0 IMAD.WIDE R10, R7, 0x8, R10 ;  /* 0x00000008070a8825 */ /* 0x001fe400078e020a */
[----:B------:R-:W3:Y:S04]  /*1260*/  @!P0 LDG.E.64 R14, desc[UR8][R14.64] ;  /* 0x000000080e0e8981 */ /* 0x000ee8000c1e1b00 */
[----:B------:R-:W3:Y:S01]  /*1270*/  @!P0 LDG.E.64 R10, desc[UR8][R10.64] ;  /* 0x000000080a0a8981 */ /* 0x000ee2000c1e1b00 */
[----:B----4-:R-:W-:-:S08]  /*1280*/  @P1 DFMA R12, R16, R12, R18 ;  /* 0x0000000c100c122b */ /* 0x010fd00000000012 */
[----:B--2---:R-:W-:-:S08]  /*1290*/  @P1 DFMA R18, R8, R22, R12 ;  /* 0x000000160812122b */ /* 0x004fd0000000000c */
[----:B---3--:R-:W-:-:S11]  /*12a0*/  @!P0 DFMA R18, R14, R10, R18 ;  /* 0x0000000a0e12822b */ /* 0x008fd60000000012 */
.L_x_29:
[----:B------:R-:W0:Y:S01]  /*12b0*/  LDC.64 R6, c[0x0][0x3a0] ;  /* 0x0000e800ff067b82 */ /* 0x000e220000000a00 */
[----:B------:R-:W-:-:S04]  /*12c0*/  IMAD R3, R2, R5, R3 ;  /* 0x0000000502037224 */ /* 0x000fc800078e0203 */
[----:B0-----:R-:W-:-:S05]  /*12d0*/  IMAD.WIDE R6, R3, 0x8, R6 ;  /* 0x0000000803067825 */ /* 0x001fca00078e0206 */
[----:B------:R-:W-:Y:S01]  /*12e0*/  STG.E.64 desc[UR8][R6.64], R18 ;  /* 0x0000001206007986 */ /* 0x000fe2000c101b08 */
[----:B------:R-:W-:Y:S05]  /*12f0*/  EXIT ;  /* 0x000000000000794d */ /* 0x000fea0003800000 */
.L_x_33:
        /* <DEDUP_REMOVED lines=16> */
.L_x_55:


//--------------------- .text._Z4gpu2iiiPdS_S_    --------------------------
	.section	.text._Z4gpu2iiiPdS_S_,"ax",@progbits
	.align	128
        .global         _Z4gpu2iiiPdS_S_
        .type           _Z4gpu2iiiPdS_S_,@function
        .size           _Z4gpu2iiiPdS_S_,(.L_x_56 - _Z4gpu2iiiPdS_S_)
        .other          _Z4gpu2iiiPdS_S_,@"STO_CUDA_ENTRY STV_DEFAULT"
_Z4gpu2iiiPdS_S_:
.text._Z4gpu2iiiPdS_S_:
[----:B------:R-:W-:Y:S08]  /*0000*/  LDC R1, c[0x0][0x37c] ;  /* 0x0000df00ff017b82 */ /* 0x000ff00000000800 */
[----:B------:R-:W0:Y:S01]  /*0010*/  LDC R0, c[0x0][0x388] ;  /* 0x0000e200ff007b82 */ /* 0x000e220000000800 */
[----:B------:R-:W1:Y:S01]  /*0020*/  S2R R2, SR_TID.X ;  /* 0x0000000000027919 */ /* 0x000e620000002100 */
[----:B------:R-:W2:Y:S01]  /*0030*/  LDCU.64 UR4, c[0x0][0x358] ;  /* 0x00006b00ff0477ac */ /* 0x000ea20008000a00 */
[----:B------:R-:W-:Y:S01]  /*0040*/  CS2R R22, SRZ ;  /* 0x0000000000167805 */ /* 0x000fe2000001ff00 */
[----:B------:R-:W3:Y:S04]  /*0050*/  S2R R4, SR_TID.Y ;  /* 0x0000000000047919 */ /* 0x000ee80000002200 */
[----:B------:R-:W1:Y:S08]  /*0060*/  LDC R3, c[0x0][0x360] ;  /* 0x0000d800ff037b82 */ /* 0x000e700000000800 */
[----:B------:R-:W1:Y:S08]  /*0070*/  S2UR UR6, SR_CTAID.X ;  /* 0x00000000000679c3 */ /* 0x000e700000002500 */
[----:B------:R-:W3:Y:S01]  /*0080*/  S2UR UR7, SR_CTAID.Y ;  /* 0x00000000000779c3 */ /* 0x000ee20000002600 */
[----:B0-----:R-:W-:-:S07]  /*0090*/  ISETP.GE.AND P0, PT, R0, 0x1, PT ;  /* 0x000000010000780c */ /* 0x001fce0003f06270 */
[----:B------:R-:W3:Y:S01]  /*00a0*/  LDC R5, c[0x0][0x364] ;  /* 0x0000d900ff057b82 */ /* 0x000ee20000000800 */
[----:B-1----:R-:W-:Y:S02]  /*00b0*/  IMAD R3, R3, UR6, R2 ;  /* 0x0000000603037c24 */ /* 0x002fe4000f8e0202 */
[----:B---3--:R-:W-:-:S03]  /*00c0*/  IMAD R5, R5, UR7, R4 ;  /* 0x0000000705057c24 */ /* 0x008fc6000f8e0204 */
[----:B--2---:R-:W-:Y:S05]  /*00d0*/  @!P0 BRA `(.L_x_34) ;  /* 0x0000000400f08947 */ /* 0x004fea0003800000 */
[C---:B------:R-:W-:Y:S01]  /*00e0*/  ISETP.GE.U32.AND P1, PT, R0.reuse, 0x8, PT ;  /* 0x000000080000780c */ /* 0x040fe20003f26070 */
[----:B------:R-:W-:Y:S01]  /*00f0*/  HFMA2 R7, -RZ, RZ, 0, 0 ;  /* 0x00000000ff077431 */ /* 0x000fe200000001ff */
[----:B------:R-:W-:Y:S01]  /*0100*/  LOP3.LUT R2, R0, 0x7, RZ, 0xc0, !PT ;  /* 0x0000000700027812 */ /* 0x000fe200078ec0ff */
[----:B------:R-:W-:Y:S01]  /*0110*/  IMAD R4, R5, R0, RZ ;  /* 0x0000000005047224 */ /* 0x000fe200078e02ff */
[----:B------:R-:W-:Y:S02]  /*0120*/  CS2R R22, SRZ ;  /* 0x0000000000167805 */ /* 0x000fe4000001ff00 */
[----:B------:R-:W-:-:S07]  /*0130*/  ISETP.NE.AND P0, PT, R2, RZ, PT ;  /* 0x000000ff0200720c */ /* 0x000fce0003f05270 */
[----:B------:R-:W-:Y:S06]  /*0140*/  @!P1 BRA `(.L_x_35) ;  /* 0x0000000000c89947 */ /* 0x000fec0003800000 */
[----:B------:R-:W0:Y:S01]  /*0150*/  LDC.64 R8, c[0x0][0x390] ;  /* 0x0000e400ff087b82 */ /* 0x000e220000000a00 */
[----:B------:R-:W-:Y:S01]  /*0160*/  LOP3.LUT R7, R0, 0x7ffffff8, RZ, 0xc0, !PT ;  /* 0x7ffffff800077812 */ /* 0x000fe200078ec0ff */
[----:B------:R-:W-:Y:S01]  /*0170*/  IMAD.MOV.U32 R26, RZ, RZ, R3 ;  /* 0x000000ffff1a7224 */ /* 0x000fe200078e0003 */
[----:B------:R-:W-:-:S03]  /*0180*/  CS2R R22, SRZ ;  /* 0x0000000000167805 */ /* 0x000fc6000001ff00 */
[----:B------:R-:W-:Y:S02]  /*0190*/  IMAD.MOV R6, RZ, RZ, -R7 ;  /* 0x000000ffff067224 */ /* 0x000fe400078e0a07 */
[----:B0-----:R-:W-:-:S03]  /*01a0*/  IMAD.WIDE.U32 R8, R4, 0x8, R8 ;  /* 0x0000000804087825 */ /* 0x001fc600078e0008 */
[----:B------:R-:W-:-:S04]  /*01b0*/  IADD3 R12, P1, PT, R8, 0x20, RZ ;  /* 0x00000020080c7810 */ /* 0x000fc80007f3e0ff */
[----:B------:R-:W-:-:S09]  /*01c0*/  IADD3.X R13, PT, PT, RZ, R9, RZ, P1, !PT ;  /* 0x00000009ff0d7210 */ /* 0x000fd20000ffe4ff */
.L_x_36:
[----:B------:R-:W0:Y:S01]  /*01d0*/  LDC.64 R28, c[0x0][0x398] ;  /* 0x0000e600ff1c7b82 */ /* 0x000e220000000a00 */
[----:B------:R-:W-:Y:S01]  /*01e0*/  MOV R8, R12 ;  /* 0x0000000c00087202 */ /* 0x000fe20000000f00 */
[----:B------:R-:W-:-:S05]  /*01f0*/  IMAD.MOV.U32 R9, RZ, RZ, R13 ;  /* 0x000000ffff097224 */ /* 0x000fca00078e000d */
[----:B------:R-:W2:Y:S01]  /*0200*/  LDG.E.64 R12, desc[UR4][R8.64+-0x20] ;  /* 0xffffe004080c7981 */ /* 0x000ea2000c1e1b00 */
[----:B------:R-:W1:Y:S03]  /*0210*/  LDC R27, c[0x0][0x384] ;  /* 0x0000e100ff1b7b82 */ /* 0x000e660000000800 */
[----:B------:R-:W3:Y:S04]  /*0220*/  LDG.E.64 R10, desc[UR4][R8.64+-0x18] ;  /* 0xffffe804080a7981 */ /* 0x000ee8000c1e1b00 */
[----:B------:R-:W4:Y:S01]  /*0230*/  LDG.E.64 R14, desc[UR4][R8.64+-0x10] ;  /* 0xfffff004080e7981 */ /* 0x000f22000c1e1b00 */
[----:B0-----:R-:W-:-:S05]  /*0240*/  IMAD.WIDE R28, R26, 0x8, R28 ;  /* 0x000000081a1c7825 */ /* 0x001fca00078e021c */
[----:B------:R1:W2:Y:S02]  /*0250*/  LDG.E.64 R18, desc[UR4][R28.64] ;  /* 0x000000041c127981 */ /* 0x0002a4000c1e1b00 */
[----:B-1----:R-:W-:-:S05]  /*0260*/  IMAD.WIDE R28, R27, 0x8, R28 ;  /* 0x000000081b1c7825 */ /* 0x002fca00078e021c */
[----:B------:R-:W3:Y:S01]  /*0270*/  LDG.E.64 R16, desc[UR4][R28.64] ;  /* 0x000000041c107981 */ /* 0x000ee2000c1e1b00 */
[----:B------:R-:W-:Y:S01]  /*0280*/  IMAD.WIDE R24, R27, 0x8, R28 ;  /* 0x000000081b187825 */ /* 0x000fe200078e021c */
[----:B--2---:R-:W-:-:S04]  /*0290*/  DFMA R18, R12, R18, R22 ;  /* 0x000000120c12722b */ /* 0x004fc80000000016 */
[----:B------:R-:W4:Y:S01]  /*02a0*/  LDG.E.64 R12, desc[UR4][R24.64] ;  /* 0x00000004180c7981 */ /* 0x000f22000c1e1b00 */
[----:B------:R-:W-:-:S04]  /*02b0*/  IMAD.WIDE R20, R27, 0x8, R24 ;  /* 0x000000081b147825 */ /* 0x000fc800078e0218 */
[C---:B------:R-:W-:Y:S01]  /*02c0*/  IMAD.WIDE R22, R27.reuse, 0x8, R20 ;  /* 0x000000081b167825 */ /* 0x040fe200078e0214 */
[----:B---3--:R-:W-:Y:S01]  /*02d0*/  DFMA R16, R10, R16, R18 ;  /* 0x000000100a10722b */ /* 0x008fe20000000012 */
[----:B------:R-:W2:Y:S04]  /*02e0*/  LDG.E.64 R10, desc[UR4][R8.64+-0x8] ;  /* 0xfffff804080a7981 */ /* 0x000ea8000c1e1b00 */
[----:B------:R-:W2:Y:S03]  /*02f0*/  LDG.E.64 R18, desc[UR4][R20.64] ;  /* 0x0000000414127981 */ /* 0x000ea6000c1e1b00 */
[----:B----4-:R-:W-:Y:S02]  /*0300*/  DFMA R12, R14, R12, R16 ;  /* 0x0000000c0e0c722b */ /* 0x010fe40000000010 */
[----:B------:R-:W3:Y:S04]  /*0310*/  LDG.E.64 R16, desc[UR4][R8.64] ;  /* 0x0000000408107981 */ /* 0x000ee8000c1e1b00 */
[----:B------:R-:W3:Y:S01]  /*0320*/  LDG.E.64 R14, desc[UR4][R22.64] ;  /* 0x00000004160e7981 */ /* 0x000ee2000c1e1b00 */
[----:B------:R-:W-:-:S04]  /*0330*/  IMAD.WIDE R28, R27, 0x8, R22 ;  /* 0x000000081b1c7825 */ /* 0x000fc800078e0216 */
[----:B------:R-:W-:Y:S01]  /*0340*/  IMAD.WIDE R24, R27, 0x8, R28 ;  /* 0x000000081b187825 */ /* 0x000fe200078e021c */
[----:B------:R-:W4:Y:S01]  /*0350*/  LDG.E.64 R22, desc[UR4][R8.64+0x18] ;  /* 0x0000180408167981 */ /* 0x000f22000c1e1b00 */
[----:B--2---:R-:W-:-:S03]  /*0360*/  DFMA R18, R10, R18, R12 ;  /* 0x000000120a12722b */ /* 0x004fc6000000000c */
[----:B------:R-:W2:Y:S04]  /*0370*/  LDG.E.64 R10, desc[UR4][R8.64+0x8] ;  /* 0x00000804080a7981 */ /* 0x000ea8000c1e1b00 */
[----:B------:R-:W2:Y:S01]  /*0380*/  LDG.E.64 R12, desc[UR4][R28.64] ;  /* 0x000000041c0c7981 */ /* 0x000ea2000c1e1b00 */
[----:B------:R-:W-:-:S06]  /*0390*/  IMAD.WIDE R20, R27, 0x8, R24 ;  /* 0x000000081b147825 */ /* 0x000fcc00078e0218 */
[----:B------:R-:W4:Y:S01]  /*03a0*/  LDG.E.64 R20, desc[UR4][R20.64] ;  /* 0x0000000414147981 */ /* 0x000f22000c1e1b00 */
[----:B---3--:R-:W-:-:S03]  /*03b0*/  DFMA R14, R16, R14, R18 ;  /* 0x0000000e100e722b */ /* 0x008fc60000000012 */
[----:B------:R-:W3:Y:S04]  /*03c0*/  LDG.E.64 R16, desc[UR4][R8.64+0x10] ;  /* 0x0000100408107981 */ /* 0x000ee8000c1e1b00 */
[----:B------:R-:W3:Y:S01]  /*03d0*/  LDG.E.64 R18, desc[UR4][R24.64] ;  /* 0x0000000418127981 */ /* 0x000ee2000c1e1b00 */
[----:B------:R-:W-:-:S04]  /*03e0*/  IADD3 R6, PT, PT, R6, 0x8, RZ ;  /* 0x0000000806067810 */ /* 0x000fc80007ffe0ff */
[----:B------:R-:W-:Y:S01]  /*03f0*/  ISETP.NE.AND P1, PT, R6, RZ, PT ;  /* 0x000000ff0600720c */ /* 0x000fe20003f25270 */
[----:B--2---:R-:W-:Y:S01]  /*0400*/  DFMA R10, R10, R12, R14 ;  /* 0x0000000c0a0a722b */ /* 0x004fe2000000000e */
[----:B------:R-:W-:Y:S02]  /*0410*/  IADD3 R12, P2, PT, R8, 0x40, RZ ;  /* 0x00000040080c7810 */ /* 0x000fe40007f5e0ff */
[----:B------:R-:W-:-:S03]  /*0420*/  LEA R26, R27, R26, 0x3 ;  /* 0x0000001a1b1a7211 */ /* 0x000fc600078e18ff */
[----:B------:R-:W-:Y:S02]  /*0430*/  IMAD.X R13, RZ, RZ, R9, P2 ;  /* 0x000000ffff0d7224 */ /* 0x000fe400010e0609 */
[----:B---3--:R-:W-:-:S08]  /*0440*/  DFMA R10, R16, R18, R10 ;  /* 0x00000012100a722b */ /* 0x008fd0000000000a */
[----:B----4-:R-:W-:Y:S01]  /*0450*/  DFMA R22, R22, R20, R10 ;  /* 0x000000141616722b */ /* 0x010fe2000000000a */
[----:B------:R-:W-:Y:S10]  /*0460*/  @P1 BRA `(.L_x_36) ;  /* 0xfffffffc00581947 */ /* 0x000ff4000383ffff */
.L_x_35:
[----:B------:R-:W-:Y:S05]  /*0470*/  @!P0 BRA `(.L_x_34) ;  /* 0x0000000400088947 */ /* 0x000fea0003800000 */
[----:B------:R-:W-:Y:S02]  /*0480*/  ISETP.GE.U32.AND P1, PT, R2, 0x4, PT ;  /* 0x000000040200780c */ /* 0x000fe40003f26070 */
[----:B------:R-:W-:-:S04]  /*0490*/  LOP3.LUT R6, R0, 0x3, RZ, 0xc0, !PT ;  /* 0x0000000300067812 */ /* 0x000fc800078ec0ff */
[----:B------:R-:W-:-:S07]  /*04a0*/  ISETP.NE.AND P0, PT, R6, RZ, PT ;  /* 0x000000ff0600720c */ /* 0x000fce0003f05270 */
[----:B------:R-:W-:Y:S06]  /*04b0*/  @!P1 BRA `(.L_x_37) ;  /* 0x0000000000709947 */ /* 0x000fec0003800000 */
[----:B------:R-:W0:Y:S01]  /*04c0*/  LDC R20, c[0x0][0x384] ;  /* 0x0000e100ff147b82 */ /* 0x000e220000000800 */
[----:B------:R-:W1:Y:S01]  /*04d0*/  LDCU.64 UR6, c[0x0][0x390] ;  /* 0x00007200ff0677ac */ /* 0x000e620008000a00 */
[CC--:B------:R-:W-:Y:S02]  /*04e0*/  IADD3 R11, PT, PT, R4.reuse, R7.reuse, RZ ;  /* 0x00000007040b7210 */ /* 0x0c0fe40007ffe0ff */
[----:B------:R-:W-:-:S04]  /*04f0*/  IADD3 R2, P1, PT, R4, R7, RZ ;  /* 0x0000000704027210 */ /* 0x000fc80007f3e0ff */
[----:B------:R-:W2:Y:S08]  /*0500*/  LDC.64 R8, c[0x0][0x390] ;  /* 0x0000e400ff087b82 */ /* 0x000eb00000000a00 */
[----:B------:R-:W3:Y:S01]  /*0510*/  LDC.64 R12, c[0x0][0x398] ;  /* 0x0000e600ff0c7b82 */ /* 0x000ee20000000a00 */
[----:B0-----:R-:W-:Y:S02]  /*0520*/  IMAD R15, R7, R20, R3 ;  /* 0x00000014070f7224 */ /* 0x001fe400078e0203 */
[----:B--2---:R-:W-:-:S06]  /*0530*/  IMAD.WIDE.U32 R8, R11, 0x8, R8 ;  /* 0x000000080b087825 */ /* 0x004fcc00078e0008 */
[----:B------:R-:W2:Y:S01]  /*0540*/  LDG.E.64 R8, desc[UR4][R8.64] ;  /* 0x0000000408087981 */ /* 0x000ea2000c1e1b00 */
[----:B---3--:R-:W-:-:S04]  /*0550*/  IMAD.WIDE R12, R15, 0x8, R12 ;  /* 0x000000080f0c7825 */ /* 0x008fc800078e020c */
[----:B------:R-:W-:Y:S01]  /*0560*/  IMAD.X R15, RZ, RZ, RZ, P1 ;  /* 0x000000ffff0f7224 */ /* 0x000fe200008e06ff */
[----:B-1----:R-:W-:Y:S01]  /*0570*/  LEA R26, P1, R2, UR6, 0x3 ;  /* 0x00000006021a7c11 */ /* 0x002fe2000f8218ff */
[----:B------:R-:W2:Y:S01]  /*0580*/  LDG.E.64 R10, desc[UR4][R12.64] ;  /* 0x000000040c0a7981 */ /* 0x000ea2000c1e1b00 */
[----:B------:R-:W-:Y:S02]  /*0590*/  IMAD.WIDE R28, R20, 0x8, R12 ;  /* 0x00000008141c7825 */ /* 0x000fe400078e020c */
[----:B------:R-:W-:-:S03]  /*05a0*/  LEA.HI.X R27, R2, UR7, R15, 0x3, P1 ;  /* 0x00000007021b7c11 */ /* 0x000fc600088f1c0f */
[----:B------:R0:W3:Y:S04]  /*05b0*/  LDG.E.64 R14, desc[UR4][R28.64] ;  /* 0x000000041c0e7981 */ /* 0x0000e8000c1e1b00 */
[----:B------:R-:W3:Y:S04]  /*05c0*/  LDG.E.64 R12, desc[UR4][R26.64+0x8] ;  /* 0x000008041a0c7981 */ /* 0x000ee8000c1e1b00 */
[----:B------:R-:W4:Y:S01]  /*05d0*/  LDG.E.64 R16, desc[UR4][R26.64+0x10] ;  /* 0x000010041a107981 */ /* 0x000f22000c1e1b00 */
[----:B0-----:R-:W-:-:S03]  /*05e0*/  IMAD.WIDE R28, R20, 0x8, R28 ;  /* 0x00000008141c7825 */ /* 0x001fc600078e021c */
[----:B------:R-:W5:Y:S04]  /*05f0*/  LDG.E.64 R24, desc[UR4][R26.64+0x18] ;  /* 0x000018041a187981 */ /* 0x000f68000c1e1b00 */
[----:B------:R-:W4:Y:S01]  /*0600*/  LDG.E.64 R18, desc[UR4][R28.64] ;  /* 0x000000041c127981 */ /* 0x000f22000c1e1b00 */
[----:B------:R-:W-:-:S06]  /*0610*/  IMAD.WIDE R20, R20, 0x8, R28 ;  /* 0x0000000814147825 */ /* 0x000fcc00078e021c */
[----:B------:R-:W5:Y:S01]  /*0620*/  LDG.E.64 R20, desc[UR4][R20.64] ;  /* 0x0000000414147981 */ /* 0x000f62000c1e1b00 */
[----:B------:R-:W-:Y:S01]  /*0630*/  IADD3 R7, PT, PT, R7, 0x4, RZ ;  /* 0x0000000407077810 */ /* 0x000fe20007ffe0ff */
[----:B--2---:R-:W-:-:S08]  /*0640*/  DFMA R8, R8, R10, R22 ;  /* 0x0000000a0808722b */ /* 0x004fd00000000016 */
[----:B---3--:R-:W-:-:S08]  /*0650*/  DFMA R8, R12, R14, R8 ;  /* 0x0000000e0c08722b */ /* 0x008fd00000000008 */
[----:B----4-:R-:W-:-:S08]  /*0660*/  DFMA R8, R16, R18, R8 ;  /* 0x000000121008722b */ /* 0x010fd00000000008 */
[----:B-----5:R-:W-:-:S11]  /*0670*/  DFMA R22, R24, R20, R8 ;  /* 0x000000141816722b */ /* 0x020fd60000000008 */
.L_x_37:
[----:B------:R-:W-:Y:S05]  /*0680*/  @!P0 BRA `(.L_x_34) ;  /* 0x0000000000848947 */ /* 0x000fea0003800000 */
[----:B------:R-:W-:Y:S01]  /*0690*/  ISETP.NE.AND P1, PT, R6, 0x1, PT ;  /* 0x000000010600780c */ /* 0x000fe20003f25270 */
[----:B------:R-:W0:Y:S01]  /*06a0*/  LDC.64 R16, c[0x0][0x390] ;  /* 0x0000e400ff107b82 */ /* 0x000e220000000a00 */
[----:B------:R-:W-:-:S04]  /*06b0*/  LOP3.LUT R2, R0, 0x1, RZ, 0xc0, !PT ;  /* 0x0000000100027812 */ /* 0x000fc800078ec0ff */
[----:B------:R-:W-:-:S03]  /*06c0*/  ISETP.NE.U32.AND P0, PT, R2, 0x1, PT ;  /* 0x000000010200780c */ /* 0x000fc60003f05070 */
[----:B------:R-:W1:Y:S04]  /*06d0*/  LDC.64 R14, c[0x0][0x398] ;  /* 0x0000e600ff0e7b82 */ /* 0x000e680000000a00 */
[CC--:B------:R-:W-:Y:S02]  /*06e0*/  @P1 IADD3 R19, PT, PT, R4.reuse, R7.reuse, RZ ;  /* 0x0000000704131210 */ /* 0x0c0fe40007ffe0ff */
[----:B------:R-:W-:Y:S02]  /*06f0*/  @P1 IADD3 R20, P2, PT, R4, R7, RZ ;  /* 0x0000000704141210 */ /* 0x000fe40007f5e0ff */
[----:B------:R-:W2:Y:S08]  /*0700*/  @P1 LDC R6, c[0x0][0x384] ;  /* 0x0000e100ff061b82 */ /* 0x000eb00000000800 */
[----:B------:R-:W3:Y:S01]  /*0710*/  @P1 LDC.64 R8, c[0x0][0x390] ;  /* 0x0000e400ff081b82 */ /* 0x000ee20000000a00 */
[----:B0-----:R-:W-:-:S06]  /*0720*/  @P1 IMAD.WIDE.U32 R16, R19, 0x8, R16 ;  /* 0x0000000813101825 */ /* 0x001fcc00078e0010 */
[----:B------:R-:W4:Y:S01]  /*0730*/  @P1 LDG.E.64 R16, desc[UR4][R16.64] ;  /* 0x0000000410101981 */ /* 0x000f22000c1e1b00 */
[----:B------:R-:W0:Y:S08]  /*0740*/  @!P0 LDC R2, c[0x0][0x384] ;  /* 0x0000e100ff028b82 */ /* 0x000e300000000800 */
[----:B------:R-:W5:Y:S01]  /*0750*/  LDC.64 R10, c[0x0][0x390] ;  /* 0x0000e400ff0a7b82 */ /* 0x000f620000000a00 */
[----:B--2---:R-:W-:-:S04]  /*0760*/  @P1 IMAD R21, R7, R6, R3 ;  /* 0x0000000607151224 */ /* 0x004fc800078e0203 */
[----:B-1----:R-:W-:-:S03]  /*0770*/  @P1 IMAD.WIDE R14, R21, 0x8, R14 ;  /* 0x00000008150e1825 */ /* 0x002fc600078e020e */
[----:B------:R-:W1:Y:S01]  /*0780*/  LDC.64 R12, c[0x0][0x398] ;  /* 0x0000e600ff0c7b82 */ /* 0x000e620000000a00 */
[----:B------:R-:W-:Y:S01]  /*0790*/  @P1 IMAD.X R21, RZ, RZ, RZ, P2 ;  /* 0x000000ffff151224 */ /* 0x000fe200010e06ff */
[C---:B---3--:R-:W-:Y:S01]  /*07a0*/  @P1 LEA R8, P2, R20.reuse, R8, 0x3 ;  /* 0x0000000814081211 */ /* 0x048fe200078418ff */
[----:B------:R-:W4:Y:S01]  /*07b0*/  @P1 LDG.E.64 R18, desc[UR4][R14.64] ;  /* 0x000000040e121981 */ /* 0x000f22000c1e1b00 */
[----:B------:R-:W-:Y:S02]  /*07c0*/  @P1 IADD3 R7, PT, PT, R7, 0x2, RZ ;  /* 0x0000000207071810 */ /* 0x000fe40007ffe0ff */
[----:B------:R-:W-:Y:S01]  /*07d0*/  @P1 LEA.HI.X R9, R20, R9, R21, 0x3, P2 ;  /* 0x0000000914091211 */ /* 0x000fe200010f1c15 */
[----:B------:R-:W-:Y:S01]  /*07e0*/  @P1 IMAD.WIDE R20, R6, 0x8, R14 ;  /* 0x0000000806141825 */ /* 0x000fe200078e020e */
[----:B------:R-:W-:-:S03]  /*07f0*/  @!P0 IADD3 R25, PT, PT, R4, R7, RZ ;  /* 0x0000000704198210 */ /* 0x000fc60007ffe0ff */
[----:B0-----:R-:W-:Y:S01]  /*0800*/  @!P0 IMAD R27, R7, R2, R3 ;  /* 0x00000002071b8224 */ /* 0x001fe200078e0203 */
[----:B------:R-:W2:Y:S04]  /*0810*/  @P1 LDG.E.64 R8, desc[UR4][R8.64+0x8] ;  /* 0x0000080408081981 */ /* 0x000ea8000c1e1b00 */
[----:B------:R-:W2:Y:S01]  /*0820*/  @P1 LDG.E.64 R6, desc[UR4][R20.64] ;  /* 0x0000000414061981 */ /* 0x000ea2000c1e1b00 */
[----:B-----5:R-:W-:-:S06]  /*0830*/  @!P0 IMAD.WIDE.U32 R10, R25, 0x8, R10 ;  /* 0x00000008190a8825 */ /* 0x020fcc00078e000a */
[----:B------:R-:W3:Y:S01]  /*0840*/  @!P0 LDG.E.64 R10, desc[UR4][R10.64] ;  /* 0x000000040a0a8981 */ /* 0x000ee2000c1e1b00 */
[----:B-1----:R-:W-:-:S06]  /*0850*/  @!P0 IMAD.WIDE R12, R27, 0x8, R12 ;  /* 0x000000081b0c8825 */ /* 0x002fcc00078e020c */
[----:B------:R-:W3:Y:S01]  /*0860*/  @!P0 LDG.E.64 R12, desc[UR4][R12.64] ;  /* 0x000000040c0c8981 */ /* 0x000ee2000c1e1b00 */
[----:B----4-:R-:W-:-:S08]  /*0870*/  @P1 DFMA R16, R16, R18, R22 ;  /* 0x000000121010122b */ /* 0x010fd00000000016 */
[----:B--2---:R-:W-:-:S08]  /*0880*/  @P1 DFMA R22, R8, R6, R16 ;  /* 0x000000060816122b */ /* 0x004fd00000000010 */
[----:B---3--:R-:W-:-:S11]  /*0890*/  @!P0 DFMA R22, R10, R12, R22 ;  /* 0x0000000c0a16822b */ /* 0x008fd60000000016 */
.L_x_34:
[----:B------:R-:W0:Y:S01]  /*08a0*/  LDC.64 R6, c[0x0][0x3a0] ;  /* 0x0000e800ff067b82 */ /* 0x000e220000000a00 */
[----:B------:R-:W-:-:S04]  /*08b0*/  IMAD R3, R5, R0, R3 ;  /* 0x0000000005037224 */ /* 0x000fc800078e0203 */
[----:B0-----:R-:W-:-:S05]  /*08c0*/  IMAD.WIDE R2, R3, 0x8, R6 ;  /* 0x0000000803027825 */ /* 0x001fca00078e0206 */
[----:B------:R-:W-:Y:S01]  /*08d0*/  STG.E.64 desc[UR4][R2.64], R22 ;  /* 0x0000001602007986 */ /* 0x000fe2000c101b04 */
[----:B------:R-:W-:Y:S05]  /*08e0*/  EXIT ;  /* 0x000000000000794d */ /* 0x000fea0003800000 */
.L_x_38:
        /* <DEDUP_REMOVED lines=9> */
.L_x_56:


//--------------------- .text._Z4gpu1iiiPdS_S_    --------------------------
	.section	.text._Z4gpu1iiiPdS_S_,"ax",@progbits
	.align	128
        .global         _Z4gpu1iiiPdS_S_
        .type           _Z4gpu1iiiPdS_S_,@function
        .size           _Z4gpu1iiiPdS_S_,(.L_x_57 - _Z4gpu1iiiPdS_S_)
        .other          _Z4gpu1iiiPdS_S_,@"STO_CUDA_ENTRY STV_DEFAULT"
_Z4gpu1iiiPdS_S_:
.text._Z4gpu1iiiPdS_S_:
[----:B------:R-:W-:Y:S08]  /*0000*/  LDC R1, c[0x0][0x37c] ;  /* 0x0000df00ff017b82 */ /* 0x000ff00000000800 */
[----:B------:R-:W0:Y:S01]  /*0010*/  LDC.64 R2, c[0x0][0x380] ;  /* 0x0000e000ff027b82 */ /* 0x000e220000000a00 */
[----:B------:R-:W1:Y:S01]  /*0020*/  LDCU.64 UR10, c[0x0][0x358] ;  /* 0x00006b00ff0a77ac */ /* 0x000e620008000a00 */
[----:B0-----:R-:W-:-:S05]  /*0030*/  IMAD R0, R3, R2, RZ ;  /* 0x0000000203007224 */ /* 0x001fca00078e02ff */
[----:B------:R-:W-:-:S13]  /*0040*/  ISETP.GE.AND P0, PT, R0, 0x1, PT ;  /* 0x000000010000780c */ /* 0x000fda0003f06270 */
[----:B-1----:R-:W-:Y:S05]  /*0050*/  @!P0 BRA `(.L_x_39) ;  /* 0x0000000400048947 */ /* 0x002fea0003800000 */
[C---:B------:R-:W-:Y:S01]  /*0060*/  ISETP.GE.U32.AND P0, PT, R0.reuse, 0x10, PT ;  /* 0x000000100000780c */ /* 0x040fe20003f06070 */
[----:B------:R-:W-:Y:S01]  /*0070*/  IMAD.MOV.U32 R9, RZ, RZ, RZ ;  /* 0x000000ffff097224 */ /* 0x000fe200078e00ff */
[----:B------:R-:W-:-:S04]  /*0080*/  LOP3.LUT R10, R0, 0xf, RZ, 0xc0, !PT ;  /* 0x0000000f000a7812 */ /* 0x000fc800078ec0ff */
[----:B------:R-:W-:-:S07]  /*0090*/  ISETP.NE.AND P1, PT, R10, RZ, PT ;  /* 0x000000ff0a00720c */ /* 0x000fce0003f25270 */
[----:B------:R-:W-:Y:S06]  /*00a0*/  @!P0 BRA `(.L_x_40) ;  /* 0x00000000005c8947 */ /* 0x000fec0003800000 */
[----:B------:R-:W0:Y:S01]  /*00b0*/  LDC.64 R6, c[0x0][0x3a0] ;  /* 0x0000e800ff067b82 */ /* 0x000e220000000a00 */
[----:B------:R-:W-:Y:S01]  /*00c0*/  LOP3.LUT R9, R0, 0x7ffffff0, RZ, 0xc0, !PT ;  /* 0x7ffffff000097812 */ /* 0x000fe200078ec0ff */
[----:B------:R-:W-:-:S07]  /*00d0*/  IMAD.MOV.U32 R8, RZ, RZ, RZ ;  /* 0x000000ffff087224 */ /* 0x000fce00078e00ff */
.L_x_41:
[----:B01----:R-:W-:-:S04]  /*00e0*/  IMAD.WIDE.U32 R4, R8, 0x8, R6 ;  /* 0x0000000808047825 */ /* 0x003fc800078e0006 */
[----:B------:R-:W-:Y:S01]  /*00f0*/  VIADD R8, R8, 0x10 ;  /* 0x0000001008087836 */ /* 0x000fe20000000000 */
[----:B------:R1:W-:Y:S04]  /*0100*/  STG.E.64 desc[UR10][R4.64], RZ ;  /* 0x000000ff04007986 */ /* 0x0003e8000c101b0a */
[----:B------:R-:W-:Y:S01]  /*0110*/  ISETP.NE.AND P0, PT, R8, R9, PT ;  /* 0x000000090800720c */ /* 0x000fe20003f05270 */
[----:B------:R1:W-:Y:S04]  /*0120*/  STG.E.64 desc[UR10][R4.64+0x8], RZ ;  /* 0x000008ff04007986 */ /* 0x0003e8000c101b0a */
        /* <DEDUP_REMOVED lines=13> */
[----:B------:R1:W-:Y:S01]  /*0200*/  STG.E.64 desc[UR10][R4.64+0x78], RZ ;  /* 0x000078ff04007986 */ /* 0x0003e2000c101b0a */
[----:B------:R-:W-:Y:S05]  /*0210*/  @P0 BRA `(.L_x_41) ;  /* 0xfffffffc00b00947 */ /* 0x000fea000383ffff */
.L_x_40:
[----:B------:R-:W-:Y:S05]  /*0220*/  @!P1 BRA `(.L_x_39) ;  /* 0x0000000000909947 */ /* 0x000fea0003800000 */
[----:B------:R-:W-:Y:S02]  /*0230*/  ISETP.GE.U32.AND P0, PT, R10, 0x8, PT ;  /* 0x000000080a00780c */ /* 0x000fe40003f06070 */
[----:B------:R-:W-:-:S04]  /*0240*/  LOP3.LUT R6, R0, 0x7, RZ, 0xc0, !PT ;  /* 0x0000000700067812 */ /* 0x000fc800078ec0ff */
[----:B------:R-:W-:-:S07]  /*0250*/  ISETP.NE.AND P1, PT, R6, RZ, PT ;  /* 0x000000ff0600720c */ /* 0x000fce0003f25270 */
[----:B------:R-:W-:Y:S06]  /*0260*/  @!P0 BRA `(.L_x_42) ;  /* 0x00000000002c8947 */ /* 0x000fec0003800000 */
[----:B-1----:R-:W0:Y:S02]  /*0270*/  LDC.64 R4, c[0x0][0x3a0] ;  /* 0x0000e800ff047b82 */ /* 0x002e240000000a00 */
[----:B0-----:R-:W-:-:S04]  /*0280*/  IMAD.WIDE.U32 R4, R9, 0x8, R4 ;  /* 0x0000000809047825 */ /* 0x001fc800078e0004 */
[----:B------:R-:W-:Y:S01]  /*0290*/  VIADD R9, R9, 0x8 ;  /* 0x0000000809097836 */ /* 0x000fe20000000000 */
[----:B------:R0:W-:Y:S04]  /*02a0*/  STG.E.64 desc[UR10][R4.64], RZ ;  /* 0x000000ff04007986 */ /* 0x0001e8000c101b0a */
[----:B------:R0:W-:Y:S04]  /*02b0*/  STG.E.64 desc[UR10][R4.64+0x8], RZ ;  /* 0x000008ff04007986 */ /* 0x0001e8000c101b0a */
[----:B------:R0:W-:Y:S04]  /*02c0*/  STG.E.64 desc[UR10][R4.64+0x10], RZ ;  /* 0x000010ff04007986 */ /* 0x0001e8000c101b0a */
[----:B------:R0:W-:Y:S04]  /*02d0*/  STG.E.64 desc[UR10][R4.64+0x18], RZ ;  /* 0x000018ff04007986 */ /* 0x0001e8000c101b0a */
[----:B------:R0:W-:Y:S04]  /*02e0*/  STG.E.64 desc[UR10][R4.64+0x20], RZ ;  /* 0x000020ff04007986 */ /* 0x0001e8000c101b0a */
[----:B------:R0:W-:Y:S04]  /*02f0*/  STG.E.64 desc[UR10][R4.64+0x28], RZ ;  /* 0x000028ff04007986 */ /* 0x0001e8000c101b0a */
[----:B------:R0:W-:Y:S04]  /*0300*/  STG.E.64 desc[UR10][R4.64+0x30], RZ ;  /* 0x000030ff04007986 */ /* 0x0001e8000c101b0a */
[----:B------:R0:W-:Y:S02]  /*0310*/  STG.E.64 desc[UR10][R4.64+0x38], RZ ;  /* 0x000038ff04007986 */ /* 0x0001e4000c101b0a */
.L_x_42:
[----:B------:R-:W-:Y:S05]  /*0320*/  @!P1 BRA `(.L_x_39) ;  /* 0x0000000000509947 */ /* 0x000fea0003800000 */
[----:B------:R-:W-:Y:S02]  /*0330*/  ISETP.GE.U32.AND P0, PT, R6, 0x4, PT ;  /* 0x000000040600780c */ /* 0x000fe40003f06070 */
[----:B------:R-:W-:-:S04]  /*0340*/  LOP3.LUT R0, R0, 0x3, RZ, 0xc0, !PT ;  /* 0x0000000300007812 */ /* 0x000fc800078ec0ff */
[----:B------:R-:W-:-:S07]  /*0350*/  ISETP.NE.AND P1, PT, R0, RZ, PT ;  /* 0x000000ff0000720c */ /* 0x000fce0003f25270 */
[----:B------:R-:W-:Y:S06]  /*0360*/  @!P0 BRA `(.L_x_43) ;  /* 0x00000000001c8947 */ /* 0x000fec0003800000 */
[----:B01----:R-:W0:Y:S02]  /*0370*/  LDC.64 R4, c[0x0][0x3a0] ;  /* 0x0000e800ff047b82 */ /* 0x003e240000000a00 */
[----:B0-----:R-:W-:-:S04]  /*0380*/  IMAD.WIDE.U32 R4, R9, 0x8, R4 ;  /* 0x0000000809047825 */ /* 0x001fc800078e0004 */
[----:B------:R-:W-:Y:S01]  /*0390*/  VIADD R9, R9, 0x4 ;  /* 0x0000000409097836 */ /* 0x000fe20000000000 */
[----:B------:R2:W-:Y:S04]  /*03a0*/  STG.E.64 desc[UR10][R4.64], RZ ;  /* 0x000000ff04007986 */ /* 0x0005e8000c101b0a */
[----:B------:R2:W-:Y:S04]  /*03b0*/  STG.E.64 desc[UR10][R4.64+0x8], RZ ;  /* 0x000008ff04007986 */ /* 0x0005e8000c101b0a */
[----:B------:R2:W-:Y:S04]  /*03c0*/  STG.E.64 desc[UR10][R4.64+0x10], RZ ;  /* 0x000010ff04007986 */ /* 0x0005e8000c101b0a */
[----:B------:R2:W-:Y:S02]  /*03d0*/  STG.E.64 desc[UR10][R4.64+0x18], RZ ;  /* 0x000018ff04007986 */ /* 0x0005e4000c101b0a */
.L_x_43:
[----:B------:R-:W-:Y:S05]  /*03e0*/  @!P1 BRA `(.L_x_39) ;  /* 0x0000000000209947 */ /* 0x000fea0003800000 */
[----:B------:R-:W3:Y:S01]  /*03f0*/  LDC.64 R6, c[0x0][0x3a0] ;  /* 0x0000e800ff067b82 */ /* 0x000ee20000000a00 */
[----:B------:R-:W-:-:S05]  /*0400*/  UMOV UR4, URZ ;  /* 0x000000ff00047c82 */ /* 0x000fca0008000000 */
.L_x_44:
[----:B------:R-:W-:Y:S01]  /*0410*/  UIADD3 UR4, UPT, UPT, UR4, 0x1, URZ ;  /* 0x0000000104047890 */ /* 0x000fe2000fffe0ff */
[C---:B0123--:R-:W-:Y:S01]  /*0420*/  IMAD.WIDE.U32 R4, R9.reuse, 0x8, R6 ;  /* 0x0000000809047825 */ /* 0x04ffe200078e0006 */
[----:B------:R-:W-:-:S04]  /*0430*/  IADD3 R9, PT, PT, R9, 0x1, RZ ;  /* 0x0000000109097810 */ /* 0x000fc80007ffe0ff */
[----:B------:R-:W-:Y:S01]  /*0440*/  ISETP.NE.AND P0, PT, R0, UR4, PT ;  /* 0x0000000400007c0c */ /* 0x000fe2000bf05270 */
[----:B------:R4:W-:-:S12]  /*0450*/  STG.E.64 desc[UR10][R4.64], RZ ;  /* 0x000000ff04007986 */ /* 0x0009d8000c101b0a */
[----:B----4-:R-:W-:Y:S05]  /*0460*/  @P0 BRA `(.L_x_44) ;  /* 0xfffffffc00e80947 */ /* 0x010fea000383ffff */
.L_x_39:
[----:B------:R-:W3:Y:S02]  /*0470*/  LDCU UR4, c[0x0][0x388] ;  /* 0x00007100ff0477ac */ /* 0x000ee40008000800 */
[----:B---3--:R-:W-:-:S04]  /*0480*/  VIMNMX3 R2, R2, UR4, R3, PT ;  /* 0x0000000402027c0f */ /* 0x008fc8000b800103 */
[----:B------:R-:W-:-:S13]  /*0490*/  ISETP.GE.AND P0, PT, R2, 0x1, PT ;  /* 0x000000010200780c */ /* 0x000fda0003f06270 */
[----:B------:R-:W-:Y:S05]  /*04a0*/  @!P0 EXIT ;  /* 0x000000000000894d */ /* 0x000fea0003800000 */
[----:B------:R-:W3:Y:S01]  /*04b0*/  LDCU.64 UR6, c[0x0][0x398] ;  /* 0x00007300ff0677ac */ /* 0x000ee20008000a00 */
[----:B------:R-:W-:Y:S01]  /*04c0*/  LOP3.LUT R0, R3, 0x7, RZ, 0xc0, !PT ;  /* 0x0000000703007812 */ /* 0x000fe200078ec0ff */
[----:B------:R-:W-:-:S04]  /*04d0*/  UMOV UR4, URZ ;  /* 0x000000ff00047c82 */ /* 0x000fc80008000000 */
[----:B------:R-:W-:-:S05]  /*04e0*/  VIADD R2, R0, 0xffffffff ;  /* 0xffffffff00027836 */ /* 0x000fca0000000000 */
[----:B------:R-:W-:Y:S02]  /*04f0*/  ISETP.GE.U32.AND P0, PT, R2, 0x3, PT ;  /* 0x000000030200780c */ /* 0x000fe40003f06070 */
[C---:B------:R-:W-:Y:S02]  /*0500*/  LOP3.LUT R2, R3.reuse, 0x7ffffff8, RZ, 0xc0, !PT ;  /* 0x7ffffff803027812 */ /* 0x040fe400078ec0ff */
[----:B------:R-:W-:Y:S01]  /*0510*/  LOP3.LUT R3, R3, 0x3, RZ, 0xc0, !PT ;  /* 0x0000000303037812 */ /* 0x000fe200078ec0ff */
[----:B---3--:R-:W-:Y:S02]  /*0520*/  UIADD3 UR5, UP0, UPT, UR6, 0x20, URZ ;  /* 0x0000002006057890 */ /* 0x008fe4000ff1e0ff */
[----:B012---:R-:W-:Y:S02]  /*0530*/  IMAD.MOV R4, RZ, RZ, -R2 ;  /* 0x000000ffff047224 */ /* 0x007fe400078e0a02 */
[----:B------:R-:W-:-:S12]  /*0540*/  UIADD3.X UR8, UPT, UPT, URZ, UR7, URZ, UP0, !UPT ;  /* 0x00000007ff087290 */ /* 0x000fd800087fe4ff */
.L_x_51:
[----:B0-----:R-:W0:Y:S01]  /*0550*/  LDCU UR9, c[0x0][0x384] ;  /* 0x00007080ff0977ac */ /* 0x001e220008000800 */
[----:B------:R-:W-:Y:S01]  /*0560*/  IMAD.MOV.U32 R5, RZ, RZ, RZ ;  /* 0x000000ffff057224 */ /* 0x000fe200078e00ff */
[----:B-1----:R-:W1:Y:S01]  /*0570*/  LDCU.64 UR6, c[0x0][0x3a0] ;  /* 0x00007400ff0677ac */ /* 0x002e620008000a00 */
[----:B0-----:R-:W-:-:S04]  /*0580*/  UIMAD UR9, UR4, UR9, URZ ;  /* 0x00000009040972a4 */ /* 0x001fc8000f8e02ff */
[----:B-1----:R-:W-:-:S04]  /*0590*/  UIMAD.WIDE.U32 UR6, UR9, 0x8, UR6 ;  /* 0x00000008090678a5 */ /* 0x002fc8000f8e0006 */
[----:B------:R-:W-:-:S04]  /*05a0*/  UIADD3 UR12, UP0, UPT, UR6, 0x20, URZ ;  /* 0x00000020060c7890 */ /* 0x000fc8000ff1e0ff */
[----:B--23--:R-:W-:-:S12]  /*05b0*/  UIADD3.X UR6, UPT, UPT, URZ, UR7, URZ, UP0, !UPT ;  /* 0x00000007ff067290 */ /* 0x00cfd800087fe4ff */
.L_x_50:
[----:B012---:R-:W0:Y:S01]  /*05c0*/  LDC R8, c[0x0][0x388] ;  /* 0x0000e200ff087b82 */ /* 0x007e220000000800 */
[----:B------:R-:W1:Y:S01]  /*05d0*/  LDCU UR7, c[0x0][0x384] ;  /* 0x00007080ff0777ac */ /* 0x000e620008000800 */
[----:B------:R-:W-:-:S06]  /*05e0*/  HFMA2 R21, -RZ, RZ, 0, 0 ;  /* 0x00000000ff157431 */ /* 0x000fcc00000001ff */
[----:B------:R-:W2:Y:S01]  /*05f0*/  LDC.64 R6, c[0x0][0x390] ;  /* 0x0000e400ff067b82 */ /* 0x000ea20000000a00 */
[----:B-1----:R-:W-:Y:S02]  /*0600*/  UISETP.GE.U32.AND UP0, UPT, UR7, 0x8, UPT ;  /* 0x000000080700788c */ /* 0x002fe4000bf06070 */
[C---:B------:R-:W-:Y:S02]  /*0610*/  IMAD R20, R5.reuse, UR7, RZ ;  /* 0x0000000705147c24 */ /* 0x040fe4000f8e02ff */
[----:B0-----:R-:W-:Y:S02]  /*0620*/  IMAD R9, R8, UR4, R5 ;  /* 0x0000000408097c24 */ /* 0x001fe4000f8e0205 */
[----:B------:R-:W-:-:S05]  /*0630*/  VIADD R5, R5, 0x1 ;  /* 0x0000000105057836 */ /* 0x000fca0000000000 */
[----:B------:R-:W-:Y:S01]  /*0640*/  ISETP.NE.AND P1, PT, R5, R8, PT ;  /* 0x000000080500720c */ /* 0x000fe20003f25270 */
[----:B--2---:R-:W-:Y:S01]  /*0650*/  IMAD.WIDE.U32 R6, R9, 0x8, R6 ;  /* 0x0000000809067825 */ /* 0x004fe200078e0006 */
[----:B---3--:R-:W-:Y:S11]  /*0660*/  BRA.U !UP0, `(.L_x_45) ;  /* 0x0000000108e07547 */ /* 0x008ff6000b800000 */
[----:B------:R-:W-:Y:S01]  /*0670*/  IMAD.U32 R8, RZ, RZ, UR5 ;  /* 0x00000005ff087e24 */ /* 0x000fe2000f8e00ff */
[----:B------:R-:W-:Y:S01]  /*0680*/  MOV R12, R4 ;  /* 0x00000004000c7202 */ /* 0x000fe20000000f00 */
[----:B------:R-:W-:Y:S02]  /*0690*/  IMAD.U32 R9, RZ, RZ, UR8 ;  /* 0x00000008ff097e24 */ /* 0x000fe4000f8e00ff */
[----:B------:R-:W-:Y:S02]  /*06a0*/  IMAD.U32 R13, RZ, RZ, UR12 ;  /* 0x0000000cff0d7e24 */ /* 0x000fe4000f8e00ff */
[----:B------:R-:W-:-:S04]  /*06b0*/  IMAD.WIDE.U32 R8, R20, 0x8, R8 ;  /* 0x0000000814087825 */ /* 0x000fc800078e0008 */
[----:B------:R-:W-:-:S07]  /*06c0*/  IMAD.U32 R18, RZ, RZ, UR6 ;  /* 0x00000006ff127e24 */ /* 0x000fce000f8e00ff */
.L_x_46:
[----:B0-----:R-:W-:Y:S01]  /*06d0*/  IMAD.MOV.U32 R10, RZ, RZ, R13 ;  /* 0x000000ffff0a7224 */ /* 0x001fe200078e000d */
[----:B------:R-:W2:Y:S01]  /*06e0*/  LDG.E.64 R14, desc[UR10][R6.64] ;  /* 0x0000000a060e7981 */ /* 0x000ea2000c1e1b00 */
[----:B------:R-:W-:-:S03]  /*06f0*/  IMAD.MOV.U32 R11, RZ, RZ, R18 ;  /* 0x000000ffff0b7224 */ /* 0x000fc600078e0012 */
[----:B------:R-:W2:Y:S04]  /*0700*/  LDG.E.64 R16, desc[UR10][R8.64+-0x20] ;  /* 0xffffe00a08107981 */ /* 0x000ea8000c1e1b00 */
[----:B------:R-:W2:Y:S04]  /*0710*/  LDG.E.64 R18, desc[UR10][R10.64+-0x20] ;  /* 0xffffe00a0a127981 */ /* 0x000ea8000c1e1b00 */
[----:B------:R-:W3:Y:S04]  /*0720*/  LDG.E.64 R22, desc[UR10][R10.64+-0x18] ;  /* 0xffffe80a0a167981 */ /* 0x000ee8000c1e1b00 */
[----:B------:R-:W4:Y:S01]  /*0730*/  LDG.E.64 R24, desc[UR10][R10.64+-0x10] ;  /* 0xfffff00a0a187981 */ /* 0x000f22000c1e1b00 */
[----:B--2---:R-:W-:-:S07]  /*0740*/  DFMA R14, R14, R16, R18 ;  /* 0x000000100e0e722b */ /* 0x004fce0000000012 */
[----:B------:R0:W-:Y:S04]  /*0750*/  STG.E.64 desc[UR10][R10.64+-0x20], R14 ;  /* 0xffffe00e0a007986 */ /* 0x0001e8000c101b0a */
[----:B------:R-:W3:Y:S04]  /*0760*/  LDG.E.64 R16, desc[UR10][R6.64] ;  /* 0x0000000a06107981 */ /* 0x000ee8000c1e1b00 */
[----:B------:R-:W3:Y:S02]  /*0770*/  LDG.E.64 R18, desc[UR10][R8.64+-0x18] ;  /* 0xffffe80a08127981 */ /* 0x000ee4000c1e1b00 */
[----:B---3--:R-:W-:-:S07]  /*0780*/  DFMA R16, R16, R18, R22 ;  /* 0x000000121010722b */ /* 0x008fce0000000016 */
[----:B------:R1:W-:Y:S04]  /*0790*/  STG.E.64 desc[UR10][R10.64+-0x18], R16 ;  /* 0xffffe8100a007986 */ /* 0x0003e8000c101b0a */
[----:B------:R-:W4:Y:S04]  /*07a0*/  LDG.E.64 R18, desc[UR10][R6.64] ;  /* 0x0000000a06127981 */ /* 0x000f28000c1e1b00 */
[----:B------:R-:W4:Y:S02]  /*07b0*/  LDG.E.64 R22, desc[UR10][R8.64+-0x10] ;  /* 0xfffff00a08167981 */ /* 0x000f24000c1e1b00 */
[----:B----4-:R-:W-:-:S02]  /*07c0*/  DFMA R18, R18, R22, R24 ;  /* 0x000000161212722b */ /* 0x010fc40000000018 */
[----:B------:R-:W2:Y:S05]  /*07d0*/  LDG.E.64 R24, desc[UR10][R10.64+-0x8] ;  /* 0xfffff80a0a187981 */ /* 0x000eaa000c1e1b00 */
[----:B------:R3:W-:Y:S04]  /*07e0*/  STG.E.64 desc[UR10][R10.64+-0x10], R18 ;  /* 0xfffff0120a007986 */ /* 0x0007e8000c101b0a */
[----:B0-----:R-:W2:Y:S04]  /*07f0*/  LDG.E.64 R14, desc[UR10][R6.64] ;  /* 0x0000000a060e7981 */ /* 0x001ea8000c1e1b00 */
[----:B------:R-:W2:Y:S02]  /*0800*/  LDG.E.64 R22, desc[UR10][R8.64+-0x8] ;  /* 0xfffff80a08167981 */ /* 0x000ea4000c1e1b00 */
[----:B--2---:R-:W-:-:S02]  /*0810*/  DFMA R14, R14, R22, R24 ;  /* 0x000000160e0e722b */ /* 0x004fc40000000018 */
[----:B------:R-:W2:Y:S05]  /*0820*/  LDG.E.64 R24, desc[UR10][R10.64] ;  /* 0x0000000a0a187981 */ /* 0x000eaa000c1e1b00 */
[----:B------:R0:W-:Y:S04]  /*0830*/  STG.E.64 desc[UR10][R10.64+-0x8], R14 ;  /* 0xfffff80e0a007986 */ /* 0x0001e8000c101b0a */
[----:B-1----:R-:W2:Y:S04]  /*0840*/  LDG.E.64 R16, desc[UR10][R6.64] ;  /* 0x0000000a06107981 */ /* 0x002ea8000c1e1b00 */
[----:B------:R-:W2:Y:S02]  /*0850*/  LDG.E.64 R22, desc[UR10][R8.64] ;  /* 0x0000000a08167981 */ /* 0x000ea4000c1e1b00 */
[----:B--2---:R-:W-:-:S02]  /*0860*/  DFMA R16, R16, R22, R24 ;  /* 0x000000161010722b */ /* 0x004fc40000000018 */
[----:B------:R-:W2:Y:S05]  /*0870*/  LDG.E.64 R24, desc[UR10][R10.64+0x8] ;  /* 0x0000080a0a187981 */ /* 0x000eaa000c1e1b00 */
[----:B------:R1:W-:Y:S04]  /*0880*/  STG.E.64 desc[UR10][R10.64], R16 ;  /* 0x000000100a007986 */ /* 0x0003e8000c101b0a */
[----:B---3--:R-:W2:Y:S04]  /*0890*/  LDG.E.64 R18, desc[UR10][R6.64] ;  /* 0x0000000a06127981 */ /* 0x008ea8000c1e1b00 */
[----:B------:R-:W2:Y:S02]  /*08a0*/  LDG.E.64 R22, desc[UR10][R8.64+0x8] ;  /* 0x0000080a08167981 */ /* 0x000ea4000c1e1b00 */
[----:B--2---:R-:W-:-:S02]  /*08b0*/  DFMA R18, R18, R22, R24 ;  /* 0x000000161212722b */ /* 0x004fc40000000018 */
[----:B------:R-:W2:Y:S05]  /*08c0*/  LDG.E.64 R24, desc[UR10][R10.64+0x10] ;  /* 0x0000100a0a187981 */ /* 0x000eaa000c1e1b00 */
[----:B------:R3:W-:Y:S04]  /*08d0*/  STG.E.64 desc[UR10][R10.64+0x8], R18 ;  /* 0x000008120a007986 */ /* 0x0007e8000c101b0a */
[----:B0-----:R-:W2:Y:S04]  /*08e0*/  LDG.E.64 R14, desc[UR10][R6.64] ;  /* 0x0000000a060e7981 */ /* 0x001ea8000c1e1b00 */
[----:B------:R-:W2:Y:S01]  /*08f0*/  LDG.E.64 R22, desc[UR10][R8.64+0x10] ;  /* 0x0000100a08167981 */ /* 0x000ea2000c1e1b00 */
[----:B------:R-:W-:Y:S01]  /*0900*/  VIADD R12, R12, 0x8 ;  /* 0x000000080c0c7836 */ /* 0x000fe20000000000 */
[----:B--2---:R-:W-:-:S02]  /*0910*/  DFMA R14, R14, R22, R24 ;  /* 0x000000160e0e722b */ /* 0x004fc40000000018 */
[----:B------:R-:W2:Y:S05]  /*0920*/  LDG.E.64 R24, desc[UR10][R10.64+0x18] ;  /* 0x0000180a0a187981 */ /* 0x000eaa000c1e1b00 */
[----:B------:R0:W-:Y:S04]  /*0930*/  STG.E.64 desc[UR10][R10.64+0x10], R14 ;  /* 0x0000100e0a007986 */ /* 0x0001e8000c101b0a */
[----:B-1----:R-:W2:Y:S04]  /*0940*/  LDG.E.64 R16, desc[UR10][R6.64] ;  /* 0x0000000a06107981 */ /* 0x002ea8000c1e1b00 */
[----:B------:R1:W2:Y:S01]  /*0950*/  LDG.E.64 R22, desc[UR10][R8.64+0x18] ;  /* 0x0000180a08167981 */ /* 0x0002a2000c1e1b00 */
[----:B------:R-:W-:-:S02]  /*0960*/  ISETP.NE.AND P2, PT, R12, RZ, PT ;  /* 0x000000ff0c00720c */ /* 0x000fc40003f45270 */
[----:B------:R-:W-:Y:S02]  /*0970*/  IADD3 R13, P4, PT, R10, 0x40, RZ ;  /* 0x000000400a0d7810 */ /* 0x000fe40007f9e0ff */
[----:B-1----:R-:W-:Y:S02]  /*0980*/  IADD3 R8, P3, PT, R8, 0x40, RZ ;  /* 0x0000004008087810 */ /* 0x002fe40007f7e0ff */
[----:B---3--:R-:W-:-:S03]  /*0990*/  IADD3.X R18, PT, PT, RZ, R11, RZ, P4, !PT ;  /* 0x0000000bff127210 */ /* 0x008fc600027fe4ff */
[----:B------:R-:W-:Y:S01]  /*09a0*/  IMAD.X R9, RZ, RZ, R9, P3 ;  /* 0x000000ffff097224 */ /* 0x000fe200018e0609 */
[----:B--2---:R-:W-:-:S07]  /*09b0*/  DFMA R16, R16, R22, R24 ;  /* 0x000000161010722b */ /* 0x004fce0000000018 */
[----:B------:R0:W-:Y:S01]  /*09c0*/  STG.E.64 desc[UR10][R10.64+0x18], R16 ;  /* 0x000018100a007986 */ /* 0x0001e2000c101b0a */
[----:B------:R-:W-:Y:S05]  /*09d0*/  @P2 BRA `(.L_x_46) ;  /* 0xfffffffc003c2947 */ /* 0x000fea000383ffff */
[----:B------:R-:W-:-:S07]  /*09e0*/  IMAD.MOV.U32 R21, RZ, RZ, R2 ;  /* 0x000000ffff157224 */ /* 0x000fce00078e0002 */
.L_x_45:
[----:B------:R-:W-:-:S13]  /*09f0*/  ISETP.NE.AND P2, PT, R0, RZ, PT ;  /* 0x000000ff0000720c */ /* 0x000fda0003f45270 */
[----:B------:R-:W-:Y:S05]  /*0a00*/  @!P2 BRA `(.L_x_47) ;  /* 0x000000040048a947 */ /* 0x000fea0003800000 */
[----:B------:R-:W-:Y:S01]  /*0a10*/  ISETP.NE.AND P2, PT, R3, RZ, PT ;  /* 0x000000ff0300720c */ /* 0x000fe20003f45270 */
[----:B------:R-:W-:-:S12]  /*0a20*/  @!P0 BRA `(.L_x_48) ;  /* 0x0000000000948947 */ /* 0x000fd80003800000 */
[----:B0-----:R-:W0:Y:S01]  /*0a30*/  LDC.64 R16, c[0x0][0x398] ;  /* 0x0000e600ff107b82 */ /* 0x001e220000000a00 */
[----:B------:R-:W-:Y:S01]  /*0a40*/  IMAD.IADD R11, R20, 0x1, R21 ;  /* 0x00000001140b7824 */ /* 0x000fe200078e0215 */
[----:B------:R-:W2:Y:S01]  /*0a50*/  LDG.E.64 R18, desc[UR10][R6.64] ;  /* 0x0000000a06127981 */ /* 0x000ea2000c1e1b00 */
[----:B------:R-:W-:-:S05]  /*0a60*/  VIADD R13, R21, UR9 ;  /* 0x00000009150d7c36 */ /* 0x000fca0008000000 */
[----:B------:R-:W1:Y:S08]  /*0a70*/  LDC.64 R8, c[0x0][0x3a0] ;  /* 0x0000e800ff087b82 */ /* 0x000e700000000a00 */
[----:B------:R-:W3:Y:S01]  /*0a80*/  LDC.64 R14, c[0x0][0x3a0] ;  /* 0x0000e800ff0e7b82 */ /* 0x000ee20000000a00 */
[----:B0-----:R-:W-:-:S06]  /*0a90*/  IMAD.WIDE.U32 R16, R11, 0x8, R16 ;  /* 0x000000080b107825 */ /* 0x001fcc00078e0010 */
[----:B------:R-:W2:Y:S01]  /*0aa0*/  LDG.E.64 R16, desc[UR10][R16.64] ;  /* 0x0000000a10107981 */ /* 0x000ea2000c1e1b00 */
[----:B-1----:R-:W-:Y:S02]  /*0ab0*/  IMAD.WIDE.U32 R8, R13, 0x8, R8 ;  /* 0x000000080d087825 */ /* 0x002fe400078e0008 */
[----:B------:R-:W0:Y:S03]  /*0ac0*/  LDC.64 R12, c[0x0][0x398] ;  /* 0x0000e600ff0c7b82 */ /* 0x000e260000000a00 */
[----:B------:R-:W2:Y:S01]  /*0ad0*/  LDG.E.64 R10, desc[UR10][R8.64] ;  /* 0x0000000a080a7981 */ /* 0x000ea2000c1e1b00 */
[----:B------:R-:W-:Y:S02]  /*0ae0*/  IADD3 R23, P4, PT, R20, R21, RZ ;  /* 0x0000001514177210 */ /* 0x000fe40007f9e0ff */
[----:B------:R-:W-:-:S03]  /*0af0*/  IADD3 R22, P3, PT, R21, UR9, RZ ;  /* 0x0000000915167c10 */ /* 0x000fc6000ff7e0ff */
[----:B------:R-:W-:Y:S01]  /*0b00*/  IMAD.X R24, RZ, RZ, RZ, P4 ;  /* 0x000000ffff187224 */ /* 0x000fe200020e06ff */
[----:B---3--:R-:W-:Y:S02]  /*0b10*/  LEA R14, P5, R22, R14, 0x3 ;  /* 0x0000000e160e7211 */ /* 0x008fe400078a18ff */
[----:B------:R-:W-:-:S04]  /*0b20*/  IADD3.X R25, PT, PT, RZ, RZ, RZ, P3, !PT ;  /* 0x000000ffff197210 */ /* 0x000fc80001ffe4ff */
[----:B------:R-:W-:Y:S02]  /*0b30*/  LEA.HI.X R15, R22, R15, R25, 0x3, P5 ;  /* 0x0000000f160f7211 */ /* 0x000fe400028f1c19 */
[----:B0-----:R-:W-:-:S04]  /*0b40*/  LEA R12, P4, R23, R12, 0x3 ;  /* 0x0000000c170c7211 */ /* 0x001fc800078818ff */
[----:B------:R-:W-:Y:S01]  /*0b50*/  LEA.HI.X R13, R23, R13, R24, 0x3, P4 ;  /* 0x0000000d170d7211 */ /* 0x000fe200020f1c18 */
[----:B--2---:R-:W-:-:S07]  /*0b60*/  DFMA R10, R18, R16, R10 ;  /* 0x00000010120a722b */ /* 0x004fce000000000a */
[----:B------:R0:W-:Y:S04]  /*0b70*/  STG.E.64 desc[UR10][R8.64], R10 ;  /* 0x0000000a08007986 */ /* 0x0001e8000c101b0a */
[----:B------:R-:W2:Y:S04]  /*0b80*/  LDG.E.64 R16, desc[UR10][R6.64] ;  /* 0x0000000a06107981 */ /* 0x000ea8000c1e1b00 */
[----:B------:R-:W2:Y:S04]  /*0b90*/  LDG.E.64 R18, desc[UR10][R12.64+0x8] ;  /* 0x0000080a0c127981 */ /* 0x000ea8000c1e1b00 */
[----:B------:R-:W2:Y:S04]  /*0ba0*/  LDG.E.64 R22, desc[UR10][R14.64+0x8] ;  /* 0x0000080a0e167981 */ /* 0x000ea8000c1e1b00 */
[----:B------:R-:W3:Y:S01]  /*0bb0*/  LDG.E.64 R24, desc[UR10][R14.64+0x10] ;  /* 0x0000100a0e187981 */ /* 0x000ee2000c1e1b00 */
[----:B--2---:R-:W-:-:S07]  /*0bc0*/  DFMA R16, R16, R18, R22 ;  /* 0x000000121010722b */ /* 0x004fce0000000016 */
[----:B------:R1:W-:Y:S04]  /*0bd0*/  STG.E.64 desc[UR10][R14.64+0x8], R16 ;  /* 0x000008100e007986 */ /* 0x0003e8000c101b0a */
[----:B------:R-:W3:Y:S04]  /*0be0*/  LDG.E.64 R18, desc[UR10][R6.64] ;  /* 0x0000000a06127981 */ /* 0x000ee8000c1e1b00 */
[----:B------:R-:W3:Y:S02]  /*0bf0*/  LDG.E.64 R22, desc[UR10][R12.64+0x10] ;  /* 0x0000100a0c167981 */ /* 0x000ee4000c1e1b00 */
[----:B---3--:R-:W-:-:S02]  /*0c00*/  DFMA R18, R18, R22, R24 ;  /* 0x000000161212722b */ /* 0x008fc40000000018 */
[----:B------:R-:W2:Y:S05]  /*0c10*/  LDG.E.64 R22, desc[UR10][R14.64+0x18] ;  /* 0x0000180a0e167981 */ /* 0x000eaa000c1e1b00 */
[----:B------:R1:W-:Y:S04]  /*0c20*/  STG.E.64 desc[UR10][R14.64+0x10], R18 ;  /* 0x000010120e007986 */ /* 0x0003e8000c101b0a */
[----:B0-----:R-:W2:Y:S04]  /*0c30*/  LDG.E.64 R10, desc[UR10][R12.64+0x18] ;  /* 0x0000180a0c0a7981 */ /* 0x001ea8000c1e1b00 */
[----:B------:R-:W2:Y:S01]  /*0c40*/  LDG.E.64 R8, desc[UR10][R6.64] ;  /* 0x0000000a06087981 */ /* 0x000ea2000c1e1b00 */
[----:B------:R-:W-:Y:S01]  /*0c50*/  VIADD R21, R21, 0x4 ;  /* 0x0000000415157836 */ /* 0x000fe20000000000 */
[----:B--2---:R-:W-:-:S07]  /*0c60*/  DFMA R8, R8, R10, R22 ;  /* 0x0000000a0808722b */ /* 0x004fce0000000016 */
[----:B------:R1:W-:Y:S04]  /*0c70*/  STG.E.64 desc[UR10][R14.64+0x18], R8 ;  /* 0x000018080e007986 */ /* 0x0003e8000c101b0a */
.L_x_48:
[----:B------:R-:W-:Y:S05]  /*0c80*/  @!P2 BRA `(.L_x_47) ;  /* 0x0000000000a8a947 */ /* 0x000fea0003800000 */
[----:B------:R-:W-:Y:S01]  /*0c90*/  ISETP.NE.AND P2, PT, R3, 0x1, PT ;  /* 0x000000010300780c */ /* 0x000fe20003f45270 */
[----:B------:R-:W-:-:S12]  /*0ca0*/  ULOP3.LUT UP0, URZ, UR7, 0x1, URZ, 0xc0, !UPT ;  /* 0x0000000107ff7892 */ /* 0x000fd8000f80c0ff */
[----:B------:R-:W-:Y:S05]  /*0cb0*/  @!P2 BRA `(.L_x_49) ;  /* 0x00000000006ca947 */ /* 0x000fea0003800000 */
[----:B-1----:R-:W1:Y:S01]  /*0cc0*/  LDC.64 R8, c[0x0][0x398] ;  /* 0x0000e600ff087b82 */ /* 0x002e620000000a00 */
[----:B------:R-:W-:Y:S02]  /*0cd0*/  IMAD.IADD R13, R20, 0x1, R21 ;  /* 0x00000001140d7824 */ /* 0x000fe400078e0215 */
[----:B0-----:R-:W-:-:S05]  /*0ce0*/  VIADD R15, R21, UR9 ;  /* 0x00000009150f7c36 */ /* 0x001fca0008000000 */
[----:B------:R-:W0:Y:S08]  /*0cf0*/  LDC.64 R10, c[0x0][0x3a0] ;  /* 0x0000e800ff0a7b82 */ /* 0x000e300000000a00 */
[----:B------:R-:W2:Y:S01]  /*0d00*/  LDC.64 R16, c[0x0][0x398] ;  /* 0x0000e600ff107b82 */ /* 0x000ea20000000a00 */
[----:B-1----:R-:W-:-:S07]  /*0d10*/  IMAD.WIDE.U32 R12, R13, 0x8, R8 ;  /* 0x000000080d0c7825 */ /* 0x002fce00078e0008 */
[----:B------:R-:W1:Y:S01]  /*0d20*/  LDC.64 R18, c[0x0][0x3a0] ;  /* 0x0000e800ff127b82 */ /* 0x000e620000000a00 */
[----:B------:R-:W3:Y:S01]  /*0d30*/  LDG.E.64 R12, desc[UR10][R12.64] ;  /* 0x0000000a0c0c7981 */ /* 0x000ee2000c1e1b00 */
[----:B0-----:R-:W-:-:S03]  /*0d40*/  IMAD.WIDE.U32 R8, R15, 0x8, R10 ;  /* 0x000000080f087825 */ /* 0x001fc600078e000a */
[----:B------:R-:W3:Y:S04]  /*0d50*/  LDG.E.64 R10, desc[UR10][R6.64] ;  /* 0x0000000a060a7981 */ /* 0x000ee8000c1e1b00 */
[----:B------:R-:W3:Y:S01]  /*0d60*/  LDG.E.64 R14, desc[UR10][R8.64] ;  /* 0x0000000a080e7981 */ /* 0x000ee2000c1e1b00 */
[----:B------:R-:W-:Y:S02]  /*0d70*/  IADD3 R23, P2, PT, R20, R21, RZ ;  /* 0x0000001514177210 */ /* 0x000fe40007f5e0ff */
[----:B------:R-:W-:-:S03]  /*0d80*/  IADD3 R22, P3, PT, R21, UR9, RZ ;  /* 0x0000000915167c10 */ /* 0x000fc6000ff7e0ff */
[----:B------:R-:W-:Y:S01]  /*0d90*/  IMAD.X R24, RZ, RZ, RZ, P2 ;  /* 0x000000ffff187224 */ /* 0x000fe200010e06ff */
[C---:B--2---:R-:W-:Y:S02]  /*0da0*/  LEA R16, P2, R23.reuse, R16, 0x3 ;  /* 0x0000001017107211 */ /* 0x044fe400078418ff */
[----:B------:R-:W-:Y:S02]  /*0db0*/  IADD3.X R25, PT, PT, RZ, RZ, RZ, P3, !PT ;  /* 0x000000ffff197210 */ /* 0x000fe40001ffe4ff */
[C---:B-1----:R-:W-:Y:S02]  /*0dc0*/  LEA R18, P4, R22.reuse, R18, 0x3 ;  /* 0x0000001216127211 */ /* 0x042fe400078818ff */
[----:B------:R-:W-:Y:S02]  /*0dd0*/  LEA.HI.X R17, R23, R17, R24, 0x3, P2 ;  /* 0x0000001117117211 */ /* 0x000fe400010f1c18 */
[----:B------:R-:W-:Y:S01]  /*0de0*/  LEA.HI.X R19, R22, R19, R25, 0x3, P4 ;  /* 0x0000001316137211 */ /* 0x000fe200020f1c19 */
[----:B---3--:R-:W-:-:S07]  /*0df0*/  DFMA R10, R10, R12, R14 ;  /* 0x0000000c0a0a722b */ /* 0x008fce000000000e */
[----:B------:R2:W-:Y:S04]  /*0e00*/  STG.E.64 desc[UR10][R8.64], R10 ;  /* 0x0000000a08007986 */ /* 0x0005e8000c101b0a */
[----:B------:R-:W3:Y:S04]  /*0e10*/  LDG.E.64 R12, desc[UR10][R6.64] ;  /* 0x0000000a060c7981 */ /* 0x000ee8000c1e1b00 */
[----:B------:R-:W3:Y:S04]  /*0e20*/  LDG.E.64 R16, desc[UR10][R16.64+0x8] ;  /* 0x0000080a10107981 */ /* 0x000ee8000c1e1b00 */
[----:B------:R-:W3:Y:S01]  /*0e30*/  LDG.E.64 R14, desc[UR10][R18.64+0x8] ;  /* 0x0000080a120e7981 */ /* 0x000ee2000c1e1b00 */
[----:B------:R-:W-:Y:S01]  /*0e40*/  VIADD R21, R21, 0x2 ;  /* 0x0000000215157836 */ /* 0x000fe20000000000 */
[----:B---3--:R-:W-:-:S07]  /*0e50*/  DFMA R12, R12, R16, R14 ;  /* 0x000000100c0c722b */ /* 0x008fce000000000e */
[----:B------:R2:W-:Y:S04]  /*0e60*/  STG.E.64 desc[UR10][R18.64+0x8], R12 ;  /* 0x0000080c12007986 */ /* 0x0005e8000c101b0a */
.L_x_49:
[----:B------:R-:W-:Y:S05]  /*0e70*/  BRA.U !UP0, `(.L_x_47) ;  /* 0x00000001082c7547 */ /* 0x000fea000b800000 */
[----:B-12---:R-:W1:Y:S01]  /*0e80*/  LDC.64 R8, c[0x0][0x398] ;  /* 0x0000e600ff087b82 */ /* 0x006e620000000a00 */
[----:B------:R-:W-:Y:S01]  /*0e90*/  IMAD.IADD R13, R20, 0x1, R21 ;  /* 0x00000001140d7824 */ /* 0x000fe200078e0215 */
[----:B------:R-:W2:Y:S01]  /*0ea0*/  LDG.E.64 R6, desc[UR10][R6.64] ;  /* 0x0000000a06067981 */ /* 0x000ea2000c1e1b00 */
[----:B0-----:R-:W-:-:S05]  /*0eb0*/  VIADD R15, R21, UR9 ;  /* 0x00000009150f7c36 */ /* 0x001fca0008000000 */
[----:B------:R-:W0:Y:S01]  /*0ec0*/  LDC.64 R10, c[0x0][0x3a0] ;  /* 0x0000e800ff0a7b82 */ /* 0x000e220000000a00 */
[----:B-1----:R-:W-:-:S06]  /*0ed0*/  IMAD.WIDE.U32 R8, R13, 0x8, R8 ;  /* 0x000000080d087825 */ /* 0x002fcc00078e0008 */
[----:B------:R-:W2:Y:S01]  /*0ee0*/  LDG.E.64 R8, desc[UR10][R8.64] ;  /* 0x0000000a08087981 */ /* 0x000ea2000c1e1b00 */
[----:B0-----:R-:W-:-:S05]  /*0ef0*/  IMAD.WIDE.U32 R10, R15, 0x8, R10 ;  /* 0x000000080f0a7825 */ /* 0x001fca00078e000a */
[----:B------:R-:W2:Y:S02]  /*0f00*/  LDG.E.64 R12, desc[UR10][R10.64] ;  /* 0x0000000a0a0c7981 */ /* 0x000ea4000c1e1b00 */
[----:B--2---:R-:W-:-:S07]  /*0f10*/  DFMA R12, R6, R8, R12 ;  /* 0x00000008060c722b */ /* 0x004fce000000000c */
[----:B------:R3:W-:Y:S04]  /*0f20*/  STG.E.64 desc[UR10][R10.64], R12 ;  /* 0x0000000c0a007986 */ /* 0x0007e8000c101b0a */
.L_x_47:
[----:B------:R-:W-:Y:S05]  /*0f30*/  @P1 BRA `(.L_x_50) ;  /* 0xfffffff400a01947 */ /* 0x000fea000383ffff */
[----:B------:R-:W4:Y:S01]  /*0f40*/  LDC R5, c[0x0][0x380] ;  /* 0x0000e000ff057b82 */ /* 0x000f220000000800 */
[----:B------:R-:W-:-:S06]  /*0f50*/  UIADD3 UR4, UPT, UPT, UR4, 0x1, URZ ;  /* 0x0000000104047890 */ /* 0x000fcc000fffe0ff */
[----:B----4-:R-:W-:-:S13]  /*0f60*/  ISETP.NE.AND P1, PT, R5, UR4, PT ;  /* 0x0000000405007c0c */ /* 0x010fda000bf25270 */
[----:B------:R-:W-:Y:S05]  /*0f70*/  @!P1 EXIT ;  /* 0x000000000000994d */ /* 0x000fea0003800000 */
[----:B------:R-:W-:Y:S05]  /*0f80*/  BRA `(.L_x_51) ;  /* 0xfffffff400707947 */ /* 0x000fea000383ffff */
.L_x_52:
        /* <DEDUP_REMOVED lines=15> */
.L_x_57:


//--------------------- .nv.shared._Z4gpu5iiiPdS_S_ --------------------------
	.section	.nv.shared._Z4gpu5iiiPdS_S_,"aw",@nobits
	.sectionflags	@""
	.align	8
.nv.shared._Z4gpu5iiiPdS_S_:
	.zero		5120


//--------------------- .nv.shared.reserved.0     --------------------------
	.section	.nv.shared.reserved.0,"aw",@nobits
	.weak		__nv_reservedSMEM_offset_0_alias
	.size		__nv_reservedSMEM_offset_0_alias, 0, 64
	.other		__nv_reservedSMEM_offset_0_alias,@"STO_CUDA_RESERVED_SHARED STV_DEFAULT"
__nv_reservedSMEM_offset_0_alias:
	.zero		0
	.zero		64


//--------------------- .nv.constant0._Z4gpu5iiiPdS_S_ --------------------------
	.section	.nv.constant0._Z4gpu5iiiPdS_S_,"a",@progbits
	.sectionflags	@""
	.align	4
.nv.constant0._Z4gpu5iiiPdS_S_:
	.zero		936


//--------------------- .nv.constant0._Z4gpu4iiiPdS_S_ --------------------------
	.section	.nv.constant0._Z4gpu4iiiPdS_S_,"a",@progbits
	.sectionflags	@""
	.align	4
.nv.constant0._Z4gpu4iiiPdS_S_:
	.zero		936


//--------------------- .nv.constant0._Z4gpu3iiiPdS_S_ --------------------------
	.section	.nv.constant0._Z4gpu3iiiPdS_S_,"a",@progbits
	.sectionflags	@""
	.align	4
.nv.constant0._Z4gpu3iiiPdS_S_:
	.zero		936


//--------------------- .nv.constant0._Z4gpu2iiiPdS_S_ --------------------------
	.section	.nv.constant0._Z4gpu2iiiPdS_S_,"a",@progbits
	.sectionflags	@""
	.align	4
.nv.constant0._Z4gpu2iiiPdS_S_:
	.zero		936


//--------------------- .nv.constant0._Z4gpu1iiiPdS_S_ --------------------------
	.section	.nv.constant0._Z4gpu1iiiPdS_S_,"a",@progbits
	.sectionflags	@""
	.align	4
.nv.constant0._Z4gpu1iiiPdS_S_:
	.zero		936


//--------------------- SYMBOLS --------------------------

	.type		.nv.reservedSmem.offset0,@object
	.size		.nv.reservedSmem.offset0,0x4
	.type		.nv.reservedSmem.cap,@object
	.size		.nv.reservedSmem.cap,0x4
